// auto-generated by cutlass_sweep.gemm — config: {"arch": "sm_90", "cluster_m": 2, "cluster_n": 1, "dtype": "int8", "stages": 4, "tile_k": 32, "tile_m": 64, "tile_n": 64}
#include "cutlass/cutlass.h"
#include "cutlass/gemm/collective/collective_builder.hpp"
#include "cutlass/gemm/device/gemm_universal_adapter.h"
#include "cutlass/gemm/kernel/gemm_universal.hpp"
#include "cutlass/epilogue/collective/collective_builder.hpp"

using ElemA = int8_t;
using ElemB = int8_t;
using ElemCD = int8_t;
using Acc  = int32_t;
using TileShape    = cute::Shape<cute::_64, cute::_64, cute::_32>;
using ClusterShape = cute::Shape<cute::_2, cute::_1, cute::_1>;

using CollectiveEpilogue = typename cutlass::epilogue::collective::CollectiveBuilder<
    cutlass::arch::Sm90, cutlass::arch::OpClassTensorOp,
    TileShape, ClusterShape,
    cutlass::epilogue::collective::EpilogueTileAuto,
    Acc, Acc,
    ElemCD, cutlass::layout::RowMajor, 128 / cutlass::sizeof_bits<ElemCD>::value,
    ElemCD, cutlass::layout::RowMajor, 128 / cutlass::sizeof_bits<ElemCD>::value,
    cutlass::epilogue::collective::EpilogueScheduleAuto
  >::CollectiveOp;

using CollectiveMainloop = typename cutlass::gemm::collective::CollectiveBuilder<
    cutlass::arch::Sm90, cutlass::arch::OpClassTensorOp,
    ElemA, cutlass::layout::RowMajor, 128 / cutlass::sizeof_bits<ElemA>::value,
    ElemB, cutlass::layout::ColumnMajor, 128 / cutlass::sizeof_bits<ElemB>::value,
    Acc,
    TileShape, ClusterShape,
    cutlass::gemm::collective::StageCount<4>,
    cutlass::gemm::collective::KernelScheduleAuto
  >::CollectiveOp;

using GemmKernel = cutlass::gemm::kernel::GemmUniversal<
    cute::Shape<int,int,int,int>,
    CollectiveMainloop,
    CollectiveEpilogue
>;
using Gemm = cutlass::gemm::device::GemmUniversalAdapter<GemmKernel>;

// Force the device kernel symbol into the cubin without needing a host main.
auto* _anchor = &cutlass::device_kernel<GemmKernel>;


// ===== COMPILED SASS (sm_90a) =====

	.target	sm_90a

	.elftype	@"ET_EXEC"


//--------------------- .note.nv.tkinfo           --------------------------
	.section	.note.nv.tkinfo,"",@"SHT_NOTE"
	.sectionflags	@"SHF_NOTE_NV_TKINFO"
	.tkinfo
        /*0018*/ 	.word	0x00000002
        /*0030*/ 	.string	""
        /*0030*/ 	.string	"ptxas"
        /*0030*/ 	.string	"Cuda compilation tools, release 13.0, V13.0.88"
        /*0030*/ 	.string	"Build cuda_13.0.r13.0/compiler.36424714_0"
        /*0030*/ 	.string	"-arch sm_90a -m 64 "



//--------------------- .note.nv.cuinfo           --------------------------
	.section	.note.nv.cuinfo,"",@"SHT_NOTE"
	.sectionflags	@"SHF_NOTE_NV_CUINFO"
        /*0018*/ 	.short	0x0002
        /*001a*/ 	.short	0x005a
        /*001c*/ 	.short	0x0082
	.zero		2


//--------------------- .nv.info                  --------------------------
	.section	.nv.info,"",@"SHT_CUDA_INFO"
	.align	4


	//----- nvinfo : EIATTR_REGCOUNT
	.align		4
        /*0000*/ 	.byte	0x04, 0x2f
        /*0002*/ 	.short	(.L_15 - .L_14)
	.align		4
.L_14:
        /*0004*/ 	.word	index@(_ZN7cutlass13device_kernelINS_4gemm6kernel13GemmUniversalIN4cute5tupleIJiiiiEEENS1_10collective13CollectiveMmaINS1_34MainloopSm90TmaGmmaWarpSpecializedILi4ENS5_IJNS4_1CILi2EEENSA_ILi1EEESC_EEENS1_32KernelTmaWarpSpecializedPingpongEEENS5_IJNSA_ILi64EEESG_NSA_ILi32EEEEEEaNS5_IJlSC_lEEEaSJ_NS4_8TiledMMAINS4_8MMA_AtomIJNS4_4SM904GMMA26MMA_64x64x32_S32S8S8_SS_TNEEEENS4_6LayoutINS5_IJSC_SC_SC_EEENS5_IJNSA_ILi0EEESS_SS_EEEEENS5_IJNS4_10UnderscoreESV_SV_EEEEENS4_13SM90_TMA_LOADENS4_14ComposedLayoutINS4_7SwizzleILi1ELi4ELi3EEENS4_18smem_ptr_flag_bitsILi8EEENSQ_INS5_IJNSA_ILi8EEESH_EEENS5_IJSH_SC_EEEEEEEvNS4_8identityENS4_23SM90_TMA_LOAD_MULTICASTES18_vS19_EENS_8epilogue10collective6detail29Sm90TmaWarpSpecializedAdapterINS1D_15DefaultEpilogueIaSJ_SJ_NS1C_6thread17LinearCombinationIaLi1EiiLNS1H_9ScaleType4KindE0ELNS_15FloatRoundStyleE2EaEENS1_15EpilogueDefaultEEEEEvvEEEEvNT_6ParamsE)
        /*0008*/ 	.word	0x000000a8


	//----- nvinfo : EIATTR_FRAME_SIZE
	.align		4
.L_15:
        /*000c*/ 	.byte	0x04, 0x11
        /*000e*/ 	.short	(.L_17 - .L_16)
	.align		4
.L_16:
        /*0010*/ 	.word	index@(_ZN7cutlass13device_kernelINS_4gemm6kernel13GemmUniversalIN4cute5tupleIJiiiiEEENS1_10collective13CollectiveMmaINS1_34MainloopSm90TmaGmmaWarpSpecializedILi4ENS5_IJNS4_1CILi2EEENSA_ILi1EEESC_EEENS1_32KernelTmaWarpSpecializedPingpongEEENS5_IJNSA_ILi64EEESG_NSA_ILi32EEEEEEaNS5_IJlSC_lEEEaSJ_NS4_8TiledMMAINS4_8MMA_AtomIJNS4_4SM904GMMA26MMA_64x64x32_S32S8S8_SS_TNEEEENS4_6LayoutINS5_IJSC_SC_SC_EEENS5_IJNSA_ILi0EEESS_SS_EEEEENS5_IJNS4_10UnderscoreESV_SV_EEEEENS4_13SM90_TMA_LOADENS4_14ComposedLayoutINS4_7SwizzleILi1ELi4ELi3EEENS4_18smem_ptr_flag_bitsILi8EEENSQ_INS5_IJNSA_ILi8EEESH_EEENS5_IJSH_SC_EEEEEEEvNS4_8identityENS4_23SM90_TMA_LOAD_MULTICASTES18_vS19_EENS_8epilogue10collective6detail29Sm90TmaWarpSpecializedAdapterINS1D_15DefaultEpilogueIaSJ_SJ_NS1C_6thread17LinearCombinationIaLi1EiiLNS1H_9ScaleType4KindE0ELNS_15FloatRoundStyleE2EaEENS1_15EpilogueDefaultEEEEEvvEEEEvNT_6ParamsE)
        /*0014*/ 	.word	0x00000000


	//----- nvinfo : EIATTR_MIN_STACK_SIZE
	.align		4
.L_17:
        /*0018*/ 	.byte	0x04, 0x12
        /*001a*/ 	.short	(.L_19 - .L_18)
	.align		4
.L_18:
        /*001c*/ 	.word	index@(_ZN7cutlass13device_kernelINS_4gemm6kernel13GemmUniversalIN4cute5tupleIJiiiiEEENS1_10collective13CollectiveMmaINS1_34MainloopSm90TmaGmmaWarpSpecializedILi4ENS5_IJNS4_1CILi2EEENSA_ILi1EEESC_EEENS1_32KernelTmaWarpSpecializedPingpongEEENS5_IJNSA_ILi64EEESG_NSA_ILi32EEEEEEaNS5_IJlSC_lEEEaSJ_NS4_8TiledMMAINS4_8MMA_AtomIJNS4_4SM904GMMA26MMA_64x64x32_S32S8S8_SS_TNEEEENS4_6LayoutINS5_IJSC_SC_SC_EEENS5_IJNSA_ILi0EEESS_SS_EEEEENS5_IJNS4_10UnderscoreESV_SV_EEEEENS4_13SM90_TMA_LOADENS4_14ComposedLayoutINS4_7SwizzleILi1ELi4ELi3EEENS4_18smem_ptr_flag_bitsILi8EEENSQ_INS5_IJNSA_ILi8EEESH_EEENS5_IJSH_SC_EEEEEEEvNS4_8identityENS4_23SM90_TMA_LOAD_MULTICASTES18_vS19_EENS_8epilogue10collective6detail29Sm90TmaWarpSpecializedAdapterINS1D_15DefaultEpilogueIaSJ_SJ_NS1C_6thread17LinearCombinationIaLi1EiiLNS1H_9ScaleType4KindE0ELNS_15FloatRoundStyleE2EaEENS1_15EpilogueDefaultEEEEEvvEEEEvNT_6ParamsE)
        /*0020*/ 	.word	0x00000000
.L_19:


//--------------------- .nv.compat                --------------------------
	.section	.nv.compat,"",@"SHT_CUDA_COMPAT_INFO"
	.align	4
        /*0000*/ 	.byte	0x02, 0x09, 0x01, 0x00, 0x02, 0x02, 0x04, 0x00, 0x02, 0x05, 0x05, 0x00, 0x03, 0x07, 0x01, 0x01
        /*0010*/ 	.byte	0x02, 0x03, 0x01, 0x00, 0x02, 0x06, 0x01, 0x00, 0x04, 0x0b, 0x08, 0x00, 0x00, 0x00, 0x00, 0x00
        /*0020*/ 	.byte	0x00, 0x00, 0x00, 0x00


//--------------------- .nv.info._ZN7cutlass13device_kernelINS_4gemm6kernel13GemmUniversalIN4cute5tupleIJiiiiEEENS1_10collective13CollectiveMmaINS1_34MainloopSm90TmaGmmaWarpSpecializedILi4ENS5_IJNS4_1CILi2EEENSA_ILi1EEESC_EEENS1_32KernelTmaWarpSpecializedPingpongEEENS5_IJNSA_ILi64EEESG_NSA_ILi32EEEEEEaNS5_IJlSC_lEEEaSJ_NS4_8TiledMMAINS4_8MMA_AtomIJNS4_4SM904GMMA26MMA_64x64x32_S32S8S8_SS_TNEEEENS4_6LayoutINS5_IJSC_SC_SC_EEENS5_IJNSA_ILi0EEESS_SS_EEEEENS5_IJNS4_10UnderscoreESV_SV_EEEEENS4_13SM90_TMA_LOADENS4_14ComposedLayoutINS4_7SwizzleILi1ELi4ELi3EEENS4_18smem_ptr_flag_bitsILi8EEENSQ_INS5_IJNSA_ILi8EEESH_EEENS5_IJSH_SC_EEEEEEEvNS4_8identityENS4_23SM90_TMA_LOAD_MULTICASTES18_vS19_EENS_8epilogue10collective6detail29Sm90TmaWarpSpecializedAdapterINS1D_15DefaultEpilogueIaSJ_SJ_NS1C_6thread17LinearCombinationIaLi1EiiLNS1H_9ScaleType4KindE0ELNS_15FloatRoundStyleE2EaEENS1_15EpilogueDefaultEEEEEvvEEEEvNT_6ParamsE --------------------------
	.section	.nv.info._ZN7cutlass13device_kernelINS_4gemm6kernel13GemmUniversalIN4cute5tupleIJiiiiEEENS1_10collective13CollectiveMmaINS1_34MainloopSm90TmaGmmaWarpSpecializedILi4ENS5_IJNS4_1CILi2EEENSA_ILi1EEESC_EEENS1_32KernelTmaWarpSpecializedPingpongEEENS5_IJNSA_ILi64EEESG_NSA_ILi32EEEEEEaNS5_IJlSC_lEEEaSJ_NS4_8TiledMMAINS4_8MMA_AtomIJNS4_4SM904GMMA26MMA_64x64x32_S32S8S8_SS_TNEEEENS4_6LayoutINS5_IJSC_SC_SC_EEENS5_IJNSA_ILi0EEESS_SS_EEEEENS5_IJNS4_10UnderscoreESV_SV_EEEEENS4_13SM90_TMA_LOADENS4_14ComposedLayoutINS4_7SwizzleILi1ELi4ELi3EEENS4_18smem_ptr_flag_bitsILi8EEENSQ_INS5_IJNSA_ILi8EEESH_EEENS5_IJSH_SC_EEEEEEEvNS4_8identityENS4_23SM90_TMA_LOAD_MULTICASTES18_vS19_EENS_8epilogue10collective6detail29Sm90TmaWarpSpecializedAdapterINS1D_15DefaultEpilogueIaSJ_SJ_NS1C_6thread17LinearCombinationIaLi1EiiLNS1H_9ScaleType4KindE0ELNS_15FloatRoundStyleE2EaEENS1_15EpilogueDefaultEEEEEvvEEEEvNT_6ParamsE,"",@"SHT_CUDA_INFO"
	.sectionflags	@""
	.align	4


	//----- nvinfo : EIATTR_CUDA_API_VERSION
	.align		4
        /*0000*/ 	.byte	0x04, 0x37
        /*0002*/ 	.short	(.L_21 - .L_20)
.L_20:
        /*0004*/ 	.word	0x00000082


	//----- nvinfo : EIATTR_KPARAM_INFO
	.align		4
.L_21:
        /*0008*/ 	.byte	0x04, 0x17
        /*000a*/ 	.short	(.L_23 - .L_22)
.L_22:
        /*000c*/ 	.word	0x00000000
        /*0010*/ 	.short	0x0000
        /*0012*/ 	.short	0x0070
        /*0014*/ 	.byte	0x00, 0xf0, 0x01, 0x10


	//----- nvinfo : EIATTR_SPARSE_MMA_MASK
	.align		4
.L_23:
        /*0018*/ 	.byte	0x03, 0x50
        /*001a*/ 	.short	0x0000


	//----- nvinfo : EIATTR_MAXREG_COUNT
	.align		4
        /*001c*/ 	.byte	0x03, 0x1b
        /*001e*/ 	.short	0x00a8


	//----- nvinfo : EIATTR_NUM_BARRIERS
	.align		4
        /*0020*/ 	.byte	0x02, 0x4c
        /*0022*/ 	.byte	0x01
	.zero		1


	//----- nvinfo : EIATTR_EXTERNS
	.align		4
        /*0024*/ 	.byte	0x04, 0x0f
        /*0026*/ 	.short	(.L_25 - .L_24)


	//   ....[0]....
	.align		4
.L_24:
        /*0028*/ 	.word	index@(__assertfail)


	//----- nvinfo : EIATTR_MERCURY_ISA_VERSION
	.align		4
.L_25:
        /*002c*/ 	.byte	0x03, 0x5f
        /*002e*/ 	.short	0x0101


	//----- nvinfo : EIATTR_INT_WARP_WIDE_INSTR_OFFSETS
	.align		4
        /*0030*/ 	.byte	0x04, 0x31
        /*0032*/ 	.short	(.L_27 - .L_26)


	//   ....[0]....
.L_26:
        /*0034*/ 	.word	0x000005d0


	//   ....[1]....
        /*0038*/ 	.word	0x00000610


	//   ....[2]....
        /*003c*/ 	.word	0x000006a0


	//   ....[3]....
        /*0040*/ 	.word	0x000006b0


	//   ....[4]....
        /*0044*/ 	.word	0x000006d0


	//   ....[5]....
        /*0048*/ 	.word	0x000006f0


	//   ....[6]....
        /*004c*/ 	.word	0x000007e0


	//   ....[7]....
        /*0050*/ 	.word	0x00000800


	//   ....[8]....
        /*0054*/ 	.word	0x00001ef0


	//----- nvinfo : EIATTR_COOP_GROUP_MASK_REGIDS
	.align		4
.L_27:
        /*0058*/ 	.byte	0x04, 0x29
        /*005a*/ 	.short	(.L_29 - .L_28)


	//   ....[0]....
.L_28:
        /*005c*/ 	.word	0xffffffff


	//   ....[1]....
        /*0060*/ 	.word	0xffffffff


	//   ....[2]....
        /*0064*/ 	.word	0xffffffff


	//   ....[3]....
        /*0068*/ 	.word	0xffffffff


	//   ....[4]....
        /*006c*/ 	.word	0xffffffff


	//   ....[5]....
        /*0070*/ 	.word	0xffffffff


	//   ....[6]....
        /*0074*/ 	.word	0xffffffff


	//----- nvinfo : EIATTR_COOP_GROUP_INSTR_OFFSETS
	.align		4
.L_29:
        /*0078*/ 	.byte	0x04, 0x28
        /*007a*/ 	.short	(.L_31 - .L_30)


	//   ....[0]....
.L_30:
        /*007c*/ 	.word	0x00000060


	//   ....[1]....
        /*0080*/ 	.word	0x00000080


	//   ....[2]....
        /*0084*/ 	.word	0x00000180


	//   ....[3]....
        /*0088*/ 	.word	0x000003b0


	//   ....[4]....
        /*008c*/ 	.word	0x00000400


	//   ....[5]....
        /*0090*/ 	.word	0x000004f0


	//   ....[6]....
        /*0094*/ 	.word	0x00000980


	//----- nvinfo : EIATTR_REG_RECONFIG
	.align		4
.L_31:
        /*0098*/ 	.byte	0x01, 0x54
	.zero		2


	//----- nvinfo : EIATTR_SYSCALL_OFFSETS
	.align		4
        /*009c*/ 	.byte	0x04, 0x46
        /*009e*/ 	.short	(.L_33 - .L_32)


	//   ....[0]....
.L_32:
        /*00a0*/ 	.word	0x000019d0


	//----- nvinfo : EIATTR_MBARRIER_INSTR_OFFSETS
	.align		4
.L_33:
        /*00a4*/ 	.byte	0x04, 0x39
        /*00a6*/ 	.short	(.L_35 - .L_34)


	//   ....[0]....
.L_34:
        /*00a8*/ 	.word	0x00000300
        /*00ac*/ 	.word	0x000000ff
        /*00b0*/ 	.word	0x00000000
        /*00b4*/ 	.short	0x0100
        /*00b6*/ 	.byte	0x07
	.zero		1


	//   ....[1]....
        /*00b8*/ 	.word	0x00000310
        /*00bc*/ 	.word	0x000000ff
        /*00c0*/ 	.word	0x00000020
        /*00c4*/ 	.short	0x0100
        /*00c6*/ 	.byte	0x07
	.zero		1


	//   ....[2]....
        /*00c8*/ 	.word	0x00000320
        /*00cc*/ 	.word	0x000000ff
        /*00d0*/ 	.word	0x00000008
        /*00d4*/ 	.short	0x0100
        /*00d6*/ 	.byte	0x07
	.zero		1


	//   ....[3]....
        /*00d8*/ 	.word	0x00000330
        /*00dc*/ 	.word	0x000000ff
        /*00e0*/ 	.word	0x00000028
        /*00e4*/ 	.short	0x0100
        /*00e6*/ 	.byte	0x07
	.zero		1


	//   ....[4]....
        /*00e8*/ 	.word	0x00000340
        /*00ec*/ 	.word	0x000000ff
        /*00f0*/ 	.word	0x00000010
        /*00f4*/ 	.short	0x0100
        /*00f6*/ 	.byte	0x07
	.zero		1


	//   ....[5]....
        /*00f8*/ 	.word	0x00000350
        /*00fc*/ 	.word	0x000000ff
        /*0100*/ 	.word	0x00000030
        /*0104*/ 	.short	0x0100
        /*0106*/ 	.byte	0x07
	.zero		1


	//   ....[6]....
        /*0108*/ 	.word	0x00000360
        /*010c*/ 	.word	0x000000ff
        /*0110*/ 	.word	0x00000018
        /*0114*/ 	.short	0x0100
        /*0116*/ 	.byte	0x07
	.zero		1


	//   ....[7]....
        /*0118*/ 	.word	0x00000370
        /*011c*/ 	.word	0x000000ff
        /*0120*/ 	.word	0x00000038
        /*0124*/ 	.short	0x0100
        /*0126*/ 	.byte	0x07
	.zero		1


	//   ....[8]....
        /*0128*/ 	.word	0x00000840
        /*012c*/ 	.word	0x000000ff
        /*0130*/ 	.word	0x00000070
        /*0134*/ 	.short	0x0100
        /*0136*/ 	.byte	0x0c
	.zero		1


	//   ....[9]....
        /*0138*/ 	.word	0x00000890
        /*013c*/ 	.word	0x000000ff
        /*0140*/ 	.word	0x00000078
        /*0144*/ 	.short	0x0100
        /*0146*/ 	.byte	0x0c
	.zero		1


	//   ....[10]....
        /*0148*/ 	.word	0x000008c0
        /*014c*/ 	.word	0x000000ff
        /*0150*/ 	.word	0x00000050
        /*0154*/ 	.short	0x0100
        /*0156*/ 	.byte	0x0d
	.zero		1


	//   ....[11]....
        /*0158*/ 	.word	0x00000910
        /*015c*/ 	.word	0x000000ff
        /*0160*/ 	.word	0x00000058
        /*0164*/ 	.short	0x0100
        /*0166*/ 	.byte	0x0d
	.zero		1


	//   ....[12]....
        /*0168*/ 	.word	0x00000920
        /*016c*/ 	.word	0x000000ff
        /*0170*/ 	.word	0x00000060
        /*0174*/ 	.short	0x0100
        /*0176*/ 	.byte	0x0d
	.zero		1


	//   ....[13]....
        /*0178*/ 	.word	0x00000930
        /*017c*/ 	.word	0x000000ff
        /*0180*/ 	.word	0x00000068
        /*0184*/ 	.short	0x0100
        /*0186*/ 	.byte	0x0d
	.zero		1


	//   ....[14]....
        /*0188*/ 	.word	0x00001890
        /*018c*/ 	.word	0x0000003f
        /*0190*/ 	.word	0xfffffff8
        /*0194*/ 	.short	0x010a
        /*0196*/ 	.byte	0x3f
	.zero		1


	//   ....[15]....
        /*0198*/ 	.word	0x00001a70
        /*019c*/ 	.word	0x00000003
        /*01a0*/ 	.word	0x00000000
        /*01a4*/ 	.short	0x010a
        /*01a6*/ 	.byte	0x3f
	.zero		1


	//   ....[16]....
        /*01a8*/ 	.word	0x00001ab0
        /*01ac*/ 	.word	0x00000003
        /*01b0*/ 	.word	0x00000000
        /*01b4*/ 	.short	0x010a
        /*01b6*/ 	.byte	0x3f
	.zero		1


	//   ....[17]....
        /*01b8*/ 	.word	0x00001c40
        /*01bc*/ 	.word	0x000000ff
        /*01c0*/ 	.word	0x00000000
        /*01c4*/ 	.short	0x010a
        /*01c6*/ 	.byte	0x04
	.zero		1


	//   ....[18]....
        /*01c8*/ 	.word	0x00001c80
        /*01cc*/ 	.word	0x000000ff
        /*01d0*/ 	.word	0x00000000
        /*01d4*/ 	.short	0x010a
        /*01d6*/ 	.byte	0x04
	.zero		1


	//   ....[19]....
        /*01d8*/ 	.word	0x00001d80
        /*01dc*/ 	.word	0x00000005
        /*01e0*/ 	.word	0x00000000
        /*01e4*/ 	.short	0x0101
        /*01e6*/ 	.byte	0x3f
	.zero		1


	//   ....[20]....
        /*01e8*/ 	.word	0x00001e80
        /*01ec*/ 	.word	0x00000044
        /*01f0*/ 	.word	0x00000000
        /*01f4*/ 	.short	0x0101
        /*01f6*/ 	.byte	0x34
	.zero		1


	//   ....[21]....
        /*01f8*/ 	.word	0x00001f70
        /*01fc*/ 	.word	0x00000003
        /*0200*/ 	.word	0x00000000
        /*0204*/ 	.short	0x0101
        /*0206*/ 	.byte	0x3f
	.zero		1


	//   ....[22]....
        /*0208*/ 	.word	0x00001ff0
        /*020c*/ 	.word	0x0000003f
        /*0210*/ 	.word	0x00000008
        /*0214*/ 	.short	0x010a
        /*0216*/ 	.byte	0x3f
	.zero		1


	//   ....[23]....
        /*0218*/ 	.word	0x00003e20
        /*021c*/ 	.word	0x00000040
        /*0220*/ 	.word	0x00000000
        /*0224*/ 	.short	0x0101
        /*0226*/ 	.byte	0x34
	.zero		1


	//   ....[24]....
        /*0228*/ 	.word	0x000047f0
        /*022c*/ 	.word	0x0000000c
        /*0230*/ 	.word	0x00000020
        /*0234*/ 	.short	0x010a
        /*0236*/ 	.byte	0x3f
	.zero		1


	//   ....[25]....
        /*0238*/ 	.word	0x00004bb0
        /*023c*/ 	.word	0x00000003
        /*0240*/ 	.word	0x00000078
        /*0244*/ 	.short	0x0101
        /*0246*/ 	.byte	0x3f
	.zero		1


	//   ....[26]....
        /*0248*/ 	.word	0x00005340
        /*024c*/ 	.word	0x00000007
        /*0250*/ 	.word	0x00000000
        /*0254*/ 	.short	0x010a
        /*0256*/ 	.byte	0x3f
	.zero		1


	//   ....[27]....
        /*0258*/ 	.word	0x000053c0
        /*025c*/ 	.word	0x00000009
        /*0260*/ 	.word	0x00000000
        /*0264*/ 	.short	0x010a
        /*0266*/ 	.byte	0x3f
	.zero		1


	//   ....[28]....
        /*0268*/ 	.word	0x00005450
        /*026c*/ 	.word	0x00000006
        /*0270*/ 	.word	0x00000000
        /*0274*/ 	.short	0x010a
        /*0276*/ 	.byte	0x3f
	.zero		1


	//   ....[29]....
        /*0278*/ 	.word	0x000054e0
        /*027c*/ 	.word	0x00000003
        /*0280*/ 	.word	0x00000000
        /*0284*/ 	.short	0x010a
        /*0286*/ 	.byte	0x3f
	.zero		1


	//   ....[30]....
        /*0288*/ 	.word	0x00005540
        /*028c*/ 	.word	0x0000003f
        /*0290*/ 	.word	0xfffffff8
        /*0294*/ 	.short	0x010a
        /*0296*/ 	.byte	0x3f
	.zero		1


	//   ....[31]....
        /*0298*/ 	.word	0x00005590
        /*029c*/ 	.word	0x00000003
        /*02a0*/ 	.word	0x00000000
        /*02a4*/ 	.short	0x010a
        /*02a6*/ 	.byte	0x3f
	.zero		1


	//   ....[32]....
        /*02a8*/ 	.word	0x000055f0
        /*02ac*/ 	.word	0x00000005
        /*02b0*/ 	.word	0x00000000
        /*02b4*/ 	.short	0x010a
        /*02b6*/ 	.byte	0x3f
	.zero		1


	//   ....[33]....
        /*02b8*/ 	.word	0x00005640
        /*02bc*/ 	.word	0x0000003f
        /*02c0*/ 	.word	0x00000008
        /*02c4*/ 	.short	0x010a
        /*02c6*/ 	.byte	0x3f
	.zero		1


	//   ....[34]....
        /*02c8*/ 	.word	0x00005710
        /*02cc*/ 	.word	0x0000000c
        /*02d0*/ 	.word	0x00000020
        /*02d4*/ 	.short	0x010a
        /*02d6*/ 	.byte	0x3f
	.zero		1


	//   ....[35]....
        /*02d8*/ 	.word	0x000057e0
        /*02dc*/ 	.word	0x00000007
        /*02e0*/ 	.word	0x00000000
        /*02e4*/ 	.short	0x010a
        /*02e6*/ 	.byte	0x3f
	.zero		1


	//   ....[36]....
        /*02e8*/ 	.word	0x00005830
        /*02ec*/ 	.word	0x00000009
        /*02f0*/ 	.word	0x00000000
        /*02f4*/ 	.short	0x010a
        /*02f6*/ 	.byte	0x3f
	.zero		1


	//   ....[37]....
        /*02f8*/ 	.word	0x00005880
        /*02fc*/ 	.word	0x00000006
        /*0300*/ 	.word	0x00000000
        /*0304*/ 	.short	0x010a
        /*0306*/ 	.byte	0x3f
	.zero		1


	//----- nvinfo : EIATTR_NUM_MBARRIERS
	.align		4
.L_35:
        /*0308*/ 	.byte	0x03, 0x38
        /*030a*/ 	.short	0x000e


	//----- nvinfo : EIATTR_EXIT_INSTR_OFFSETS
	.align		4
        /*030c*/ 	.byte	0x04, 0x1c
        /*030e*/ 	.short	(.L_37 - .L_36)


	//   ....[0]....
.L_36:
        /*0310*/ 	.word	0x00001490


	//   ....[1]....
        /*0314*/ 	.word	0x000014f0


	//   ....[2]....
        /*0318*/ 	.word	0x000044c0


	//   ....[3]....
        /*031c*/ 	.word	0x000044f0


	//   ....[4]....
        /*0320*/ 	.word	0x00005530


	//----- nvinfo : EIATTR_MAX_THREADS
	.align		4
.L_37:
        /*0324*/ 	.byte	0x04, 0x05
        /*0326*/ 	.short	(.L_39 - .L_38)
.L_38:
        /*0328*/ 	.word	0x00000180
        /*032c*/ 	.word	0x00000001
        /*0330*/ 	.word	0x00000001


	//----- nvinfo : EIATTR_CRS_STACK_SIZE
	.align		4
.L_39:
        /*0334*/ 	.byte	0x04, 0x1e
        /*0336*/ 	.short	(.L_41 - .L_40)
.L_40:
        /*0338*/ 	.word	0x00000000


	//----- nvinfo : EIATTR_CBANK_PARAM_SIZE
	.align		4
.L_41:
        /*033c*/ 	.byte	0x03, 0x19
        /*033e*/ 	.short	0x0470


	//----- nvinfo : EIATTR_PARAM_CBANK
	.align		4
        /*0340*/ 	.byte	0x04, 0x0a
        /*0342*/ 	.short	(.L_43 - .L_42)
	.align		4
.L_42:
        /*0344*/ 	.word	index@(.nv.constant0._ZN7cutlass13device_kernelINS_4gemm6kernel13GemmUniversalIN4cute5tupleIJiiiiEEENS1_10collective13CollectiveMmaINS1_34MainloopSm90TmaGmmaWarpSpecializedILi4ENS5_IJNS4_1CILi2EEENSA_ILi1EEESC_EEENS1_32KernelTmaWarpSpecializedPingpongEEENS5_IJNSA_ILi64EEESG_NSA_ILi32EEEEEEaNS5_IJlSC_lEEEaSJ_NS4_8TiledMMAINS4_8MMA_AtomIJNS4_4SM904GMMA26MMA_64x64x32_S32S8S8_SS_TNEEEENS4_6LayoutINS5_IJSC_SC_SC_EEENS5_IJNSA_ILi0EEESS_SS_EEEEENS5_IJNS4_10UnderscoreESV_SV_EEEEENS4_13SM90_TMA_LOADENS4_14ComposedLayoutINS4_7SwizzleILi1ELi4ELi3EEENS4_18smem_ptr_flag_bitsILi8EEENSQ_INS5_IJNSA_ILi8EEESH_EEENS5_IJSH_SC_EEEEEEEvNS4_8identityENS4_23SM90_TMA_LOAD_MULTICASTES18_vS19_EENS_8epilogue10collective6detail29Sm90TmaWarpSpecializedAdapterINS1D_15DefaultEpilogueIaSJ_SJ_NS1C_6thread17LinearCombinationIaLi1EiiLNS1H_9ScaleType4KindE0ELNS_15FloatRoundStyleE2EaEENS1_15EpilogueDefaultEEEEEvvEEEEvNT_6ParamsE)
        /*0348*/ 	.short	0x0210
        /*034a*/ 	.short	0x0470


	//----- nvinfo : EIATTR_SW_WAR
	.align		4
.L_43:
        /*034c*/ 	.byte	0x04, 0x36
        /*034e*/ 	.short	(.L_45 - .L_44)
.L_44:
        /*0350*/ 	.word	0x00000008
.L_45:


//--------------------- .nv.callgraph             --------------------------
	.section	.nv.callgraph,"",@"SHT_CUDA_CALLGRAPH"
	.align	4
	.sectionentsize	8
	.align		4
        /*0000*/ 	.word	0x00000000
	.align		4
        /*0004*/ 	.word	0xffffffff
	.align		4
        /*0008*/ 	.word	index@(_ZN7cutlass13device_kernelINS_4gemm6kernel13GemmUniversalIN4cute5tupleIJiiiiEEENS1_10collective13CollectiveMmaINS1_34MainloopSm90TmaGmmaWarpSpecializedILi4ENS5_IJNS4_1CILi2EEENSA_ILi1EEESC_EEENS1_32KernelTmaWarpSpecializedPingpongEEENS5_IJNSA_ILi64EEESG_NSA_ILi32EEEEEEaNS5_IJlSC_lEEEaSJ_NS4_8TiledMMAINS4_8MMA_AtomIJNS4_4SM904GMMA26MMA_64x64x32_S32S8S8_SS_TNEEEENS4_6LayoutINS5_IJSC_SC_SC_EEENS5_IJNSA_ILi0EEESS_SS_EEEEENS5_IJNS4_10UnderscoreESV_SV_EEEEENS4_13SM90_TMA_LOADENS4_14ComposedLayoutINS4_7SwizzleILi1ELi4ELi3EEENS4_18smem_ptr_flag_bitsILi8EEENSQ_INS5_IJNSA_ILi8EEESH_EEENS5_IJSH_SC_EEEEEEEvNS4_8identityENS4_23SM90_TMA_LOAD_MULTICASTES18_vS19_EENS_8epilogue10collective6detail29Sm90TmaWarpSpecializedAdapterINS1D_15DefaultEpilogueIaSJ_SJ_NS1C_6thread17LinearCombinationIaLi1EiiLNS1H_9ScaleType4KindE0ELNS_15FloatRoundStyleE2EaEENS1_15EpilogueDefaultEEEEEvvEEEEvNT_6ParamsE)
	.align		4
        /*000c*/ 	.word	index@(__assertfail)
	.align		4
        /*0010*/ 	.word	0x00000000
	.align		4
        /*0014*/ 	.word	0xfffffffe
	.align		4
        /*0018*/ 	.word	0x00000000
	.align		4
        /*001c*/ 	.word	0xfffffffd
	.align		4
        /*0020*/ 	.word	0x00000000
	.align		4
        /*0024*/ 	.word	0xfffffffc


//--------------------- .nv.constant4             --------------------------
	.section	.nv.constant4,"a",@progbits
	.align	8
	.align		8
.nv.constant4:
        /*0000*/ 	.dword	__assertfail
	.align		8
        /*0008*/ 	.dword	__unnamed_1
	.align		8
        /*0010*/ 	.dword	_ZN39_INTERNAL_8084694a_4_k_cu_8b7acdf4_51784cuda3std3__45__cpo5beginE
	.align		8
        /*0018*/ 	.dword	_ZN39_INTERNAL_8084694a_4_k_cu_8b7acdf4_51784cuda3std3__45__cpo3endE
	.align		8
        /*0020*/ 	.dword	_ZN39_INTERNAL_8084694a_4_k_cu_8b7acdf4_51784cuda3std3__45__cpo6cbeginE
	.align		8
        /*0028*/ 	.dword	_ZN39_INTERNAL_8084694a_4_k_cu_8b7acdf4_51784cuda3std3__45__cpo4cendE
	.align		8
        /*0030*/ 	.dword	_ZN39_INTERNAL_8084694a_4_k_cu_8b7acdf4_51784cuda3std3__441_GLOBAL__N__8084694a_4_k_cu_8b7acdf4_51786ignoreE
	.align		8
        /*0038*/ 	.dword	_ZN39_INTERNAL_8084694a_4_k_cu_8b7acdf4_51784cuda3std3__419piecewise_constructE
	.align		8
        /*0040*/ 	.dword	_ZN39_INTERNAL_8084694a_4_k_cu_8b7acdf4_51784cuda3std3__48in_placeE
	.align		8
        /*0048*/ 	.dword	_ZN39_INTERNAL_8084694a_4_k_cu_8b7acdf4_51784cuda3std6ranges3__45__cpo4swapE
	.align		8
        /*0050*/ 	.dword	_ZN39_INTERNAL_8084694a_4_k_cu_8b7acdf4_51784cuda3std6ranges3__45__cpo9iter_moveE
	.align		8
        /*0058*/ 	.dword	_ZN39_INTERNAL_8084694a_4_k_cu_8b7acdf4_51784cute7productE
	.align		8
        /*0060*/ 	.dword	_ZN39_INTERNAL_8084694a_4_k_cu_8b7acdf4_51784cute1_E
	.align		8
        /*0068*/ 	.dword	$str$22
	.align		8
        /*0070*/ 	.dword	$str$23


//--------------------- .text._ZN7cutlass13device_kernelINS_4gemm6kernel13GemmUniversalIN4cute5tupleIJiiiiEEENS1_10collective13CollectiveMmaINS1_34MainloopSm90TmaGmmaWarpSpecializedILi4ENS5_IJNS4_1CILi2EEENSA_ILi1EEESC_EEENS1_32KernelTmaWarpSpecializedPingpongEEENS5_IJNSA_ILi64EEESG_NSA_ILi32EEEEEEaNS5_IJlSC_lEEEaSJ_NS4_8TiledMMAINS4_8MMA_AtomIJNS4_4SM904GMMA26MMA_64x64x32_S32S8S8_SS_TNEEEENS4_6LayoutINS5_IJSC_SC_SC_EEENS5_IJNSA_ILi0EEESS_SS_EEEEENS5_IJNS4_10UnderscoreESV_SV_EEEEENS4_13SM90_TMA_LOADENS4_14ComposedLayoutINS4_7SwizzleILi1ELi4ELi3EEENS4_18smem_ptr_flag_bitsILi8EEENSQ_INS5_IJNSA_ILi8EEESH_EEENS5_IJSH_SC_EEEEEEEvNS4_8identityENS4_23SM90_TMA_LOAD_MULTICASTES18_vS19_EENS_8epilogue10collective6detail29Sm90TmaWarpSpecializedAdapterINS1D_15DefaultEpilogueIaSJ_SJ_NS1C_6thread17LinearCombinationIaLi1EiiLNS1H_9ScaleType4KindE0ELNS_15FloatRoundStyleE2EaEENS1_15EpilogueDefaultEEEEEvvEEEEvNT_6ParamsE --------------------------
	.section	.text._ZN7cutlass13device_kernelINS_4gemm6kernel13GemmUniversalIN4cute5tupleIJiiiiEEENS1_10collective13CollectiveMmaINS1_34MainloopSm90TmaGmmaWarpSpecializedILi4ENS5_IJNS4_1CILi2EEENSA_ILi1EEESC_EEENS1_32KernelTmaWarpSpecializedPingpongEEENS5_IJNSA_ILi64EEESG_NSA_ILi32EEEEEEaNS5_IJlSC_lEEEaSJ_NS4_8TiledMMAINS4_8MMA_AtomIJNS4_4SM904GMMA26MMA_64x64x32_S32S8S8_SS_TNEEEENS4_6LayoutINS5_IJSC_SC_SC_EEENS5_IJNSA_ILi0EEESS_SS_EEEEENS5_IJNS4_10UnderscoreESV_SV_EEEEENS4_13SM90_TMA_LOADENS4_14ComposedLayoutINS4_7SwizzleILi1ELi4ELi3EEENS4_18smem_ptr_flag_bitsILi8EEENSQ_INS5_IJNSA_ILi8EEESH_EEENS5_IJSH_SC_EEEEEEEvNS4_8identityENS4_23SM90_TMA_LOAD_MULTICASTES18_vS19_EENS_8epilogue10collective6detail29Sm90TmaWarpSpecializedAdapterINS1D_15DefaultEpilogueIaSJ_SJ_NS1C_6thread17LinearCombinationIaLi1EiiLNS1H_9ScaleType4KindE0ELNS_15FloatRoundStyleE2EaEENS1_15EpilogueDefaultEEEEEvvEEEEvNT_6ParamsE,"ax",@progbits
	.align	128
.text._ZN7cutlass13device_kernelINS_4gemm6kernel13GemmUniversalIN4cute5tupleIJiiiiEEENS1_10collective13CollectiveMmaINS1_34MainloopSm90TmaGmmaWarpSpecializedILi4ENS5_IJNS4_1CILi2EEENSA_ILi1EEESC_EEENS1_32KernelTmaWarpSpecializedPingpongEEENS5_IJNSA_ILi64EEESG_NSA_ILi32EEEEEEaNS5_IJlSC_lEEEaSJ_NS4_8TiledMMAINS4_8MMA_AtomIJNS4_4SM904GMMA26MMA_64x64x32_S32S8S8_SS_TNEEEENS4_6LayoutINS5_IJSC_SC_SC_EEENS5_IJNSA_ILi0EEESS_SS_EEEEENS5_IJNS4_10UnderscoreESV_SV_EEEEENS4_13SM90_TMA_LOADENS4_14ComposedLayoutINS4_7SwizzleILi1ELi4ELi3EEENS4_18smem_ptr_flag_bitsILi8EEENSQ_INS5_IJNSA_ILi8EEESH_EEENS5_IJSH_SC_EEEEEEEvNS4_8identityENS4_23SM90_TMA_LOAD_MULTICASTES18_vS19_EENS_8epilogue10collective6detail29Sm90TmaWarpSpecializedAdapterINS1D_15DefaultEpilogueIaSJ_SJ_NS1C_6thread17LinearCombinationIaLi1EiiLNS1H_9ScaleType4KindE0ELNS_15FloatRoundStyleE2EaEENS1_15EpilogueDefaultEEEEEvvEEEEvNT_6ParamsE:
        .type           _ZN7cutlass13device_kernelINS_4gemm6kernel13GemmUniversalIN4cute5tupleIJiiiiEEENS1_10collective13CollectiveMmaINS1_34MainloopSm90TmaGmmaWarpSpecializedILi4ENS5_IJNS4_1CILi2EEENSA_ILi1EEESC_EEENS1_32KernelTmaWarpSpecializedPingpongEEENS5_IJNSA_ILi64EEESG_NSA_ILi32EEEEEEaNS5_IJlSC_lEEEaSJ_NS4_8TiledMMAINS4_8MMA_AtomIJNS4_4SM904GMMA26MMA_64x64x32_S32S8S8_SS_TNEEEENS4_6LayoutINS5_IJSC_SC_SC_EEENS5_IJNSA_ILi0EEESS_SS_EEEEENS5_IJNS4_10UnderscoreESV_SV_EEEEENS4_13SM90_TMA_LOADENS4_14ComposedLayoutINS4_7SwizzleILi1ELi4ELi3EEENS4_18smem_ptr_flag_bitsILi8EEENSQ_INS5_IJNSA_ILi8EEESH_EEENS5_IJSH_SC_EEEEEEEvNS4_8identityENS4_23SM90_TMA_LOAD_MULTICASTES18_vS19_EENS_8epilogue10collective6detail29Sm90TmaWarpSpecializedAdapterINS1D_15DefaultEpilogueIaSJ_SJ_NS1C_6thread17LinearCombinationIaLi1EiiLNS1H_9ScaleType4KindE0ELNS_15FloatRoundStyleE2EaEENS1_15EpilogueDefaultEEEEEvvEEEEvNT_6ParamsE,@function
        .size           _ZN7cutlass13device_kernelINS_4gemm6kernel13GemmUniversalIN4cute5tupleIJiiiiEEENS1_10collective13CollectiveMmaINS1_34MainloopSm90TmaGmmaWarpSpecializedILi4ENS5_IJNS4_1CILi2EEENSA_ILi1EEESC_EEENS1_32KernelTmaWarpSpecializedPingpongEEENS5_IJNSA_ILi64EEESG_NSA_ILi32EEEEEEaNS5_IJlSC_lEEEaSJ_NS4_8TiledMMAINS4_8MMA_AtomIJNS4_4SM904GMMA26MMA_64x64x32_S32S8S8_SS_TNEEEENS4_6LayoutINS5_IJSC_SC_SC_EEENS5_IJNSA_ILi0EEESS_SS_EEEEENS5_IJNS4_10UnderscoreESV_SV_EEEEENS4_13SM90_TMA_LOADENS4_14ComposedLayoutINS4_7SwizzleILi1ELi4ELi3EEENS4_18smem_ptr_flag_bitsILi8EEENSQ_INS5_IJNSA_ILi8EEESH_EEENS5_IJSH_SC_EEEEEEEvNS4_8identityENS4_23SM90_TMA_LOAD_MULTICASTES18_vS19_EENS_8epilogue10collective6detail29Sm90TmaWarpSpecializedAdapterINS1D_15DefaultEpilogueIaSJ_SJ_NS1C_6thread17LinearCombinationIaLi1EiiLNS1H_9ScaleType4KindE0ELNS_15FloatRoundStyleE2EaEENS1_15EpilogueDefaultEEEEEvvEEEEvNT_6ParamsE,(.L_x_140 - _ZN7cutlass13device_kernelINS_4gemm6kernel13GemmUniversalIN4cute5tupleIJiiiiEEENS1_10collective13CollectiveMmaINS1_34MainloopSm90TmaGmmaWarpSpecializedILi4ENS5_IJNS4_1CILi2EEENSA_ILi1EEESC_EEENS1_32KernelTmaWarpSpecializedPingpongEEENS5_IJNSA_ILi64EEESG_NSA_ILi32EEEEEEaNS5_IJlSC_lEEEaSJ_NS4_8TiledMMAINS4_8MMA_AtomIJNS4_4SM904GMMA26MMA_64x64x32_S32S8S8_SS_TNEEEENS4_6LayoutINS5_IJSC_SC_SC_EEENS5_IJNSA_ILi0EEESS_SS_EEEEENS5_IJNS4_10UnderscoreESV_SV_EEEEENS4_13SM90_TMA_LOADENS4_14ComposedLayoutINS4_7SwizzleILi1ELi4ELi3EEENS4_18smem_ptr_flag_bitsILi8EEENSQ_INS5_IJNSA_ILi8EEESH_EEENS5_IJSH_SC_EEEEEEEvNS4_8identityENS4_23SM90_TMA_LOAD_MULTICASTES18_vS19_EENS_8epilogue10collective6detail29Sm90TmaWarpSpecializedAdapterINS1D_15DefaultEpilogueIaSJ_SJ_NS1C_6thread17LinearCombinationIaLi1EiiLNS1H_9ScaleType4KindE0ELNS_15FloatRoundStyleE2EaEENS1_15EpilogueDefaultEEEEEvvEEEEvNT_6ParamsE)
        .other          _ZN7cutlass13device_kernelINS_4gemm6kernel13GemmUniversalIN4cute5tupleIJiiiiEEENS1_10collective13CollectiveMmaINS1_34MainloopSm90TmaGmmaWarpSpecializedILi4ENS5_IJNS4_1CILi2EEENSA_ILi1EEESC_EEENS1_32KernelTmaWarpSpecializedPingpongEEENS5_IJNSA_ILi64EEESG_NSA_ILi32EEEEEEaNS5_IJlSC_lEEEaSJ_NS4_8TiledMMAINS4_8MMA_AtomIJNS4_4SM904GMMA26MMA_64x64x32_S32S8S8_SS_TNEEEENS4_6LayoutINS5_IJSC_SC_SC_EEENS5_IJNSA_ILi0EEESS_SS_EEEEENS5_IJNS4_10UnderscoreESV_SV_EEEEENS4_13SM90_TMA_LOADENS4_14ComposedLayoutINS4_7SwizzleILi1ELi4ELi3EEENS4_18smem_ptr_flag_bitsILi8EEENSQ_INS5_IJNSA_ILi8EEESH_EEENS5_IJSH_SC_EEEEEEEvNS4_8identityENS4_23SM90_TMA_LOAD_MULTICASTES18_vS19_EENS_8epilogue10collective6detail29Sm90TmaWarpSpecializedAdapterINS1D_15DefaultEpilogueIaSJ_SJ_NS1C_6thread17LinearCombinationIaLi1EiiLNS1H_9ScaleType4KindE0ELNS_15FloatRoundStyleE2EaEENS1_15EpilogueDefaultEEEEEvvEEEEvNT_6ParamsE,@"STO_CUDA_ENTRY STV_DEFAULT"
_ZN7cutlass13device_kernelINS_4gemm6kernel13GemmUniversalIN4cute5tupleIJiiiiEEENS1_10collective13CollectiveMmaINS1_34MainloopSm90TmaGmmaWarpSpecializedILi4ENS5_IJNS4_1CILi2EEENSA_ILi1EEESC_EEENS1_32KernelTmaWarpSpecializedPingpongEEENS5_IJNSA_ILi64EEESG_NSA_ILi32EEEEEEaNS5_IJlSC_lEEEaSJ_NS4_8TiledMMAINS4_8MMA_AtomIJNS4_4SM904GMMA26MMA_64x64x32_S32S8S8_SS_TNEEEENS4_6LayoutINS5_IJSC_SC_SC_EEENS5_IJNSA_ILi0EEESS_SS_EEEEENS5_IJNS4_10UnderscoreESV_SV_EEEEENS4_13SM90_TMA_LOADENS4_14ComposedLayoutINS4_7SwizzleILi1ELi4ELi3EEENS4_18smem_ptr_flag_bitsILi8EEENSQ_INS5_IJNSA_ILi8EEESH_EEENS5_IJSH_SC_EEEEEEEvNS4_8identityENS4_23SM90_TMA_LOAD_MULTICASTES18_vS19_EENS_8epilogue10collective6detail29Sm90TmaWarpSpecializedAdapterINS1D_15DefaultEpilogueIaSJ_SJ_NS1C_6thread17LinearCombinationIaLi1EiiLNS1H_9ScaleType4KindE0ELNS_15FloatRoundStyleE2EaEENS1_15EpilogueDefaultEEEEEvvEEEEvNT_6ParamsE:
[----:B------:R-:W0:Y:S01]  /*0000*/  LDC R1, c[0x0][0x28] ;  /* 0x00000a00ff017b82 */ /* 0x000e220000000800 */
[----:B------:R-:W1:Y:S01]  /*0010*/  S2R R3, SR_TID.X ;  /* 0x0000000000037919 */ /* 0x000e620000002100 */
[----:B------:R-:W-:Y:S01]  /*0020*/  ELECT P0, URZ, PT ;  /* 0x00000000003f782f */ /* 0x000fe20003800000 */
[----:B------:R-:W-:Y:S01]  /*0030*/  BSSY B0, `(.L_x_0) ;  /* 0x0000014000007945 */ /* 0x000fe20003800000 */
[--C-:B-1----:R-:W-:Y:S02]  /*0040*/  SHF.R.U32.HI R0, RZ, 0x5, R3.reuse ;  /* 0x00000005ff007819 */ /* 0x102fe40000011603 */
[----:B------:R-:W-:-:S03]  /*0050*/  SHF.R.U32.HI R5, RZ, 0x7, R3 ;  /* 0x00000007ff057819 */ /* 0x000fc60000011603 */
[----:B------:R-:W1:Y:S02]  /*0060*/  SHFL.IDX PT, R2, R0, RZ, 0x1f ;  /* 0x00001fff00027589 */ /* 0x000e6400000e0000 */
[----:B-1----:R-:W-:Y:S02]  /*0070*/  R2UR UR6, R2 ;  /* 0x00000000020672ca */ /* 0x002fe400000e0000 */
[----:B------:R1:W2:Y:S11]  /*0080*/  SHFL.IDX PT, R2, R5, RZ, 0x1f ;  /* 0x00001fff05027589 */ /* 0x0002b600000e0000 */
[----:B------:R-:W-:-:S02]  /*0090*/  USHF.R.S32.HI UR4, URZ, 0x1f, UR6 ;  /* 0x0000001f3f047899 */ /* 0x000fc40008011406 */
[----:B------:R-:W-:Y:S02]  /*00a0*/  ISETP.NE.OR P0, PT, RZ, UR6, !P0 ;  /* 0x00000006ff007c0c */ /* 0x000fe4000c705670 */
[----:B------:R-:W-:-:S04]  /*00b0*/  ULEA.HI UR4, UR4, UR6, URZ, 0x2 ;  /* 0x0000000604047291 */ /* 0x000fc8000f8f103f */
[----:B------:R-:W-:-:S04]  /*00c0*/  ULOP3.LUT UR4, UR4, 0xfffffffc, URZ, 0xc0, !UPT ;  /* 0xfffffffc04047892 */ /* 0x000fc8000f8ec03f */
[----:B------:R-:W-:-:S03]  /*00d0*/  UIADD3 UR6, UR6, -UR4, URZ ;  /* 0x8000000406067290 */ /* 0x000fc6000fffe03f */
[----:B012---:R-:W-:Y:S09]  /*00e0*/  @P0 BRA `(.L_x_1) ;  /* 0x0000000000200947 */ /* 0x007ff20003800000 */
[----:B------:R-:W-:Y:S02]  /*00f0*/  ULDC.64 UR4, c[0x0][0x198] ;  /* 0x0000660000047ab9 */ /* 0x000fe40000000a00 */
[----:B------:R-:W-:Y:S02]  /*0100*/  UIADD3 UR8, UP0, UR4, 0xf0, URZ ;  /* 0x000000f004087890 */ /* 0x000fe4000ff1e03f */
[----:B------:R-:W-:Y:S02]  /*0110*/  UIADD3 UR4, UP1, UR4, 0x1f0, URZ ;  /* 0x000001f004047890 */ /* 0x000fe4000ff3e03f */
[----:B------:R-:W-:Y:S02]  /*0120*/  UIADD3.X UR9, URZ, UR5, URZ, UP0, !UPT ;  /* 0x000000053f097290 */ /* 0x000fe400087fe43f */
[----:B------:R-:W-:-:S07]  /*0130*/  UIADD3.X UR5, URZ, UR5, URZ, UP1, !UPT ;  /* 0x000000053f057290 */ /* 0x000fce0008ffe43f */
[----:B------:R0:W-:Y:S02]  /*0140*/  UTMACCTL.PF [UR8] ;  /* 0x00000000080079b9 */ /* 0x0001e40008040000 */
[----:B------:R0:W-:Y:S02]  /*0150*/  UTMACCTL.PF [UR4] ;  /* 0x00000000040079b9 */ /* 0x0001e40008040000 */
[----:B0-----:R-:W-:Y:S01]  /*0160*/  NOP ;  /* 0x0000000000007918 */ /* 0x001fe20000000000 */
.L_x_1:
[----:B------:R-:W-:Y:S05]  /*0170*/  BSYNC B0 ;  /* 0x0000000000007941 */ /* 0x000fea0003800000 */
.L_x_0:
[----:B------:R-:W0:Y:S01]  /*0180*/  SHFL.IDX PT, R6, R0, RZ, 0x1f ;  /* 0x00001fff00067589 */ /* 0x000e2200000e0000 */
[----:B------:R-:W-:Y:S01]  /*0190*/  R2UR UR19, R2 ;  /* 0x00000000021372ca */ /* 0x000fe200000e0000 */
[----:B------:R-:W-:-:S04]  /*01a0*/  UISETP.NE.AND UP0, UPT, UR6, 0x3, UPT ;  /* 0x000000030600788c */ /* 0x000fc8000bf05270 */
[----:B------:R-:W-:-:S08]  /*01b0*/  UISETP.EQ.OR UP0, UPT, UR6, URZ, !UP0 ;  /* 0x0000003f0600728c */ /* 0x000fd0000c702670 */
[----:B------:R-:W-:Y:S02]  /*01c0*/  UIADD3 UR14, UR19, -0x1, URZ ;  /* 0xffffffff130e7890 */ /* 0x000fe4000fffe03f */
[----:B------:R-:W-:Y:S02]  /*01d0*/  UISETP.EQ.AND UP0, UPT, UR19, URZ, UP0 ;  /* 0x0000003f1300728c */ /* 0x000fe40008702270 */
[----:B------:R-:W-:Y:S02]  /*01e0*/  UISETP.GE.U32.AND UP1, UPT, UR14, 0x2, UPT ;  /* 0x000000020e00788c */ /* 0x000fe4000bf26070 */
[----:B------:R-:W-:Y:S01]  /*01f0*/  USEL UR46, URZ, 0x1, !UP0 ;  /* 0x000000013f2e7887 */ /* 0x000fe2000c000000 */
[----:B0-----:R-:W-:-:S03]  /*0200*/  ISETP.NE.AND P0, PT, R6, RZ, PT ;  /* 0x000000ff0600720c */ /* 0x001fc60003f05270 */
[----:B------:R-:W-:-:S10]  /*0210*/  USEL UR46, UR46, 0x2, UP1 ;  /* 0x000000022e2e7887 */ /* 0x000fd40008800000 */
[----:B------:R-:W-:Y:S05]  /*0220*/  @P0 BRA `(.L_x_2) ;  /* 0x0000000000580947 */ /* 0x000fea0003800000 */
[----:B------:R-:W0:Y:S01]  /*0230*/  S2UR UR7, SR_CgaCtaId ;  /* 0x00000000000779c3 */ /* 0x000e220000008800 */
[----:B------:R-:W-:Y:S01]  /*0240*/  UMOV UR4, 0x400 ;  /* 0x0000040000047882 */ /* 0x000fe20000000000 */
[----:B------:R-:W-:Y:S01]  /*0250*/  UMOV UR5, 0x1 ;  /* 0x0000000100057882 */ /* 0x000fe20000000000 */
[----:B------:R-:W-:Y:S01]  /*0260*/  UMOV UR8, 0x2 ;  /* 0x0000000200087882 */ /* 0x000fe20000000000 */
[----:B------:R-:W-:Y:S01]  /*0270*/  ELECT P0, URZ, PT ;  /* 0x00000000003f782f */ /* 0x000fe20003800000 */
[----:B------:R-:W-:-:S04]  /*0280*/  UIADD3 UR8, -UR8, 0x100000, URZ ;  /* 0x0010000008087890 */ /* 0x000fc8000fffe13f */
[----:B------:R-:W-:Y:S02]  /*0290*/  USHF.L.U32 UR9, UR8, 0xb, URZ ;  /* 0x0000000b08097899 */ /* 0x000fe4000800063f */
[----:B------:R-:W-:Y:S02]  /*02a0*/  USHF.L.U32 UR8, UR8, 0x1, URZ ;  /* 0x0000000108087899 */ /* 0x000fe4000800063f */
[----:B0-----:R-:W-:Y:S02]  /*02b0*/  ULEA UR7, UR7, UR4, 0x18 ;  /* 0x0000000407077291 */ /* 0x001fe4000f8ec03f */
[----:B------:R-:W-:-:S04]  /*02c0*/  UIADD3 UR4, -UR5, 0x100000, URZ ;  /* 0x0010000005047890 */ /* 0x000fc8000fffe13f */
[----:B------:R-:W-:Y:S02]  /*02d0*/  USHF.L.U32 UR5, UR4, 0xb, URZ ;  /* 0x0000000b04057899 */ /* 0x000fe4000800063f */
[----:B------:R-:W-:Y:S01]  /*02e0*/  USHF.L.U32 UR4, UR4, 0x1, URZ ;  /* 0x0000000104047899 */ /* 0x000fe2000800063f */
[----:B------:R-:W0:Y:S11]  /*02f0*/  FENCE.VIEW.ASYNC.S ;  /* 0x00000000000073c6 */ /* 0x000e360000000000 */
[----:B0-----:R0:W1:Y:S01]  /*0300*/  SYNCS.EXCH.64 URZ, [UR7], UR4 ;  /* 0x00000004073f75b2 */ /* 0x0010620008000100 */
[----:B------:R0:W2:Y:S01]  /*0310*/  SYNCS.EXCH.64 URZ, [UR7+0x20], UR8 ;  /* 0x00002008073f75b2 */ /* 0x0000a20008000100 */
[----:B------:R0:W3:Y:S01]  /*0320*/  SYNCS.EXCH.64 URZ, [UR7+0x8], UR4 ;  /* 0x00000804073f75b2 */ /* 0x0000e20008000100 */
[----:B------:R0:W4:Y:S01]  /*0330*/  SYNCS.EXCH.64 URZ, [UR7+0x28], UR8 ;  /* 0x00002808073f75b2 */ /* 0x0001220008000100 */
[----:B------:R0:W0:Y:S01]  /*0340*/  SYNCS.EXCH.64 URZ, [UR7+0x10], UR4 ;  /* 0x00001004073f75b2 */ /* 0x0000220008000100 */
[----:B------:R0:W0:Y:S01]  /*0350*/  SYNCS.EXCH.64 URZ, [UR7+0x30], UR8 ;  /* 0x00003008073f75b2 */ /* 0x0000220008000100 */
[----:B------:R0:W0:Y:S01]  /*0360*/  SYNCS.EXCH.64 URZ, [UR7+0x18], UR4 ;  /* 0x00001804073f75b2 */ /* 0x0000220008000100 */
[----:B------:R0:W0:Y:S01]  /*0370*/  SYNCS.EXCH.64 URZ, [UR7+0x38], UR8 ;  /* 0x00003808073f75b2 */ /* 0x0000220008000100 */
[----:B------:R-:W-:Y:S01]  /*0380*/  NOP ;  /* 0x0000000000007918 */ /* 0x000fe20000000000 */
.L_x_2:
[----:B------:R-:W5:Y:S01]  /*0390*/  S2UR UR15, SR_CTAID.X ;  /* 0x00000000000f79c3 */ /* 0x000f620000002500 */
[----:B------:R-:W-:Y:S01]  /*03a0*/  SHF.R.S32.HI R2, RZ, 0x1f, R3 ;  /* 0x0000001fff027819 */ /* 0x000fe20000011403 */
[----:B------:R-:W1:Y:S01]  /*03b0*/  SHFL.IDX PT, R7, R0, RZ, 0x1f ;  /* 0x00001fff00077589 */ /* 0x000e6200000e0000 */
[----:B------:R-:W-:Y:S02]  /*03c0*/  ELECT P0, URZ, PT ;  /* 0x00000000003f782f */ /* 0x000fe40003800000 */
[----:B------:R-:W-:Y:S01]  /*03d0*/  SHF.R.S32.HI R11, RZ, 0x1f, R6 ;  /* 0x0000001fff0b7819 */ /* 0x000fe20000011406 */
[----:B0-----:R-:W-:Y:S01]  /*03e0*/  ULDC UR4, c[0x0][0x150] ;  /* 0x0000540000047ab9 */ /* 0x001fe20000000800 */
[----:B------:R-:W-:Y:S01]  /*03f0*/  LEA.HI R2, R2, R3, RZ, 0x7 ;  /* 0x0000000302027211 */ /* 0x000fe200078f38ff */
[----:B------:R-:W0:Y:S01]  /*0400*/  SHFL.IDX PT, R8, R0, RZ, 0x1f ;  /* 0x00001fff00087589 */ /* 0x000e2200000e0000 */
[----:B------:R-:W2:Y:S01]  /*0410*/  S2UR UR8, SR_CTAID.Y ;  /* 0x00000000000879c3 */ /* 0x000ea20000002600 */
[----:B------:R-:W-:-:S02]  /*0420*/  ELECT P1, URZ, PT ;  /* 0x00000000003f782f */ /* 0x000fc40003820000 */
[----:B------:R-:W-:Y:S01]  /*0430*/  LOP3.LUT R2, R2, 0xffffff80, RZ, 0xc0, !PT ;  /* 0xffffff8002027812 */ /* 0x000fe200078ec0ff */
[----:B------:R-:W-:Y:S01]  /*0440*/  ULDC UR7, c[0x0][0x144] ;  /* 0x0000510000077ab9 */ /* 0x000fe20000000800 */
[----:B------:R-:W-:Y:S01]  /*0450*/  LEA.HI R11, R11, R6, RZ, 0x2 ;  /* 0x000000060b0b7211 */ /* 0x000fe200078f10ff */
[----:B------:R-:W-:Y:S01]  /*0460*/  UMOV UR18, 0x80 ;  /* 0x0000008000127882 */ /* 0x000fe20000000000 */
[----:B------:R-:W-:Y:S01]  /*0470*/  NOP ;  /* 0x0000000000007918 */ /* 0x000fe20000000000 */
[----:B------:R-:W-:Y:S01]  /*0480*/  IMAD.IADD R4, R3, 0x1, -R2 ;  /* 0x0000000103047824 */ /* 0x000fe200078e0a02 */
[----:B------:R-:W-:Y:S01]  /*0490*/  LOP3.LUT R11, R11, 0x3ffffffc, RZ, 0xc0, !PT ;  /* 0x3ffffffc0b0b7812 */ /* 0x000fe200078ec0ff */
[----:B------:R-:W-:Y:S01]  /*04a0*/  NOP ;  /* 0x0000000000007918 */ /* 0x000fe20000000000 */
[----:B------:R-:W-:Y:S01]  /*04b0*/  ULDC UR17, c[0x0][0x148] ;  /* 0x0000520000117ab9 */ /* 0x000fe20000000800 */
[----:B------:R-:W-:Y:S01]  /*04c0*/  IMAD.MOV.U32 R23, RZ, RZ, 0x1 ;  /* 0x00000001ff177424 */ /* 0x000fe200078e00ff */
[----:B------:R-:W-:Y:S01]  /*04d0*/  SHF.R.S32.HI R9, RZ, 0x1f, R4 ;  /* 0x0000001fff097819 */ /* 0x000fe20000011404 */
[----:B------:R-:W-:Y:S01]  /*04e0*/  IMAD.IADD R11, R6, 0x1, -R11 ;  /* 0x00000001060b7824 */ /* 0x000fe200078e0a0b */
[----:B------:R-:W3:Y:S01]  /*04f0*/  SHFL.IDX PT, R5, R5, RZ, 0x1f ;  /* 0x00001fff05057589 */ /* 0x000ee200000e0000 */
[----:B------:R-:W-:-:S02]  /*0500*/  ISETP.NE.AND P2, PT, RZ, UR19, PT ;  /* 0x00000013ff007c0c */ /* 0x000fc4000bf45270 */
[----:B-----5:R-:W-:Y:S02]  /*0510*/  I2FP.F32.U32 R10, UR15 ;  /* 0x0000000f000a7c45 */ /* 0x020fe40008201000 */
[----:B------:R-:W-:Y:S02]  /*0520*/  LEA.HI R2, R9, R4, RZ, 0x3 ;  /* 0x0000000409027211 */ /* 0x000fe400078f18ff */
[----:B-1----:R-:W-:Y:S01]  /*0530*/  ISETP.NE.OR P0, PT, R7, RZ, !P0 ;  /* 0x000000ff0700720c */ /* 0x002fe20004705670 */
[----:B------:R-:W-:Y:S01]  /*0540*/  FMUL R10, R10, UR4 ;  /* 0x000000040a0a7c20 */ /* 0x000fe20008400000 */
[--C-:B------:R-:W-:Y:S01]  /*0550*/  SHF.R.S32.HI R7, RZ, 0x3, R2.reuse ;  /* 0x00000003ff077819 */ /* 0x100fe20000011402 */
[----:B------:R-:W-:Y:S01]  /*0560*/  ULDC UR4, c[0x0][0x154] ;  /* 0x0000550000047ab9 */ /* 0x000fe20000000800 */
[----:B------:R-:W-:Y:S02]  /*0570*/  SHF.R.S32.HI R2, RZ, 0x1f, R2 ;  /* 0x0000001fff027819 */ /* 0x000fe40000011402 */
[----:B0-----:R-:W-:Y:S01]  /*0580*/  ISETP.NE.OR P1, PT, R8, RZ, !P1 ;  /* 0x000000ff0800720c */ /* 0x001fe20004f25670 */
[----:B------:R-:W0:Y:S01]  /*0590*/  F2I.U32.TRUNC.NTZ R10, R10 ;  /* 0x0000000a000a7305 */ /* 0x000e22000020f000 */
[----:B------:R-:W-:-:S02]  /*05a0*/  LEA.HI R2, R2, R7, RZ, 0x2 ;  /* 0x0000000702027211 */ /* 0x000fc400078f10ff */
[----:B--2---:R-:W-:Y:S02]  /*05b0*/  I2FP.F32.U32 R0, UR8 ;  /* 0x0000000800007c45 */ /* 0x004fe40008201000 */
[----:B------:R-:W-:Y:S01]  /*05c0*/  LOP3.LUT R2, R2, 0xfffffffc, RZ, 0xc0, !PT ;  /* 0xfffffffc02027812 */ /* 0x000fe200078ec0ff */
[----:B------:R-:W-:Y:S02]  /*05d0*/  VOTEU.ALL UP0, P0 ;  /* 0x00000000003f7886 */ /* 0x000fe40000000000 */
[----:B------:R-:W-:Y:S02]  /*05e0*/  FMUL R6, R0, UR4 ;  /* 0x0000000400067c20 */ /* 0x000fe40008400000 */
[----:B------:R-:W-:Y:S01]  /*05f0*/  IMAD.IADD R2, R7, 0x1, -R2 ;  /* 0x0000000107027824 */ /* 0x000fe200078e0a02 */
[----:B------:R-:W1:Y:S01]  /*0600*/  @!UP0 S2UR UR11, SR_CgaCtaId ;  /* 0x00000000000b89c3 */ /* 0x000e620000008800 */
[----:B------:R-:W-:Y:S01]  /*0610*/  VOTEU.ALL UP1, P1 ;  /* 0x00000000003f7886 */ /* 0x000fe20000820000 */
[----:B------:R-:W-:Y:S01]  /*0620*/  @!UP0 UMOV UR10, 0x400 ;  /* 0x00000400000a8882 */ /* 0x000fe20000000000 */
[----:B------:R-:W-:Y:S01]  /*0630*/  IMAD R2, R11, 0x4, R2 ;  /* 0x000000040b027824 */ /* 0x000fe200078e0202 */
[----:B0-----:R-:W-:Y:S01]  /*0640*/  R2UR UR4, R10 ;  /* 0x000000000a0472ca */ /* 0x001fe200000e0000 */
[----:B------:R-:W0:Y:S01]  /*0650*/  F2I.U32.TRUNC.NTZ R6, R6 ;  /* 0x0000000600067305 */ /* 0x000e22000020f000 */
[----:B------:R-:W-:Y:S01]  /*0660*/  @!UP1 UMOV UR13, 0x400 ;  /* 0x00000400000d9882 */ /* 0x000fe20000000000 */
[C---:B------:R-:W-:Y:S01]  /*0670*/  IMAD.SHL.U32 R7, R2.reuse, 0x4, RZ ;  /* 0x0000000402077824 */ /* 0x040fe200078e00ff */
[----:B------:R-:W-:Y:S01]  /*0680*/  LEA.HI R0, R2, R2, RZ, 0x1 ;  /* 0x0000000202007211 */ /* 0x000fe200078f08ff */
[----:B------:R-:W2:Y:S01]  /*0690*/  @!UP1 S2UR UR16, SR_CgaCtaId ;  /* 0x00000000001099c3 */ /* 0x000ea20000008800 */
[----:B------:R-:W-:Y:S01]  /*06a0*/  VOTEU.ALL UP2, P1 ;  /* 0x00000000003f7886 */ /* 0x000fe20000840000 */
[----:B------:R-:W-:Y:S01]  /*06b0*/  VOTEU.ALL UP3, P1 ;  /* 0x00000000003f7886 */ /* 0x000fe20000860000 */
[----:B------:R-:W-:Y:S01]  /*06c0*/  LOP3.LUT R11, R0, 0xfffffffe, RZ, 0xc0, !PT ;  /* 0xfffffffe000b7812 */ /* 0x000fe200078ec0ff */
[----:B------:R-:W-:Y:S01]  /*06d0*/  VOTEU.ALL UP4, P1 ;  /* 0x00000000003f7886 */ /* 0x000fe20000880000 */
[----:B------:R-:W-:Y:S01]  /*06e0*/  LOP3.LUT R22, R2, 0xc, R7, 0x78, !PT ;  /* 0x0000000c02167812 */ /* 0x000fe200078e7807 */
[----:B------:R-:W-:-:S02]  /*06f0*/  VOTEU.ALL UP5, P1 ;  /* 0x00000000003f7886 */ /* 0x000fc400008a0000 */
[----:B------:R-:W-:Y:S01]  /*0700*/  IMAD.IADD R11, R2, 0x1, -R11 ;  /* 0x00000001020b7824 */ /* 0x000fe200078e0a0b */
[----:B------:R-:W-:Y:S01]  /*0710*/  UIADD3 UR4, -UR4, URZ, URZ ;  /* 0x0000003f04047290 */ /* 0x000fe2000fffe13f */
[----:B------:R-:W5:Y:S01]  /*0720*/  LDC R2, c[0x0][0x140] ;  /* 0x00005000ff027b82 */ /* 0x000f620000000800 */
[----:B0-----:R-:W-:Y:S02]  /*0730*/  R2UR UR9, R6 ;  /* 0x00000000060972ca */ /* 0x001fe400000e0000 */
[----:B------:R-:W-:Y:S02]  /*0740*/  UIMAD UR7, UR7, UR4, UR15 ;  /* 0x00000004070772a4 */ /* 0x000fe4000f8e020f */
[----:B-1----:R-:W-:Y:S01]  /*0750*/  @!UP0 ULEA UR12, UR11, UR10, 0x18 ;  /* 0x0000000a0b0c8291 */ /* 0x002fe2000f8ec03f */
[----:B------:R-:W-:Y:S01]  /*0760*/  UMOV UR4, 0x20 ;  /* 0x0000002000047882 */ /* 0x000fe20000000000 */
[----:B------:R-:W-:-:S04]  /*0770*/  @!UP1 UIADD3 UR10, -UR18, 0x100000, URZ ;  /* 0x00100000120a9890 */ /* 0x000fc8000fffe13f */
[----:B------:R-:W-:Y:S02]  /*0780*/  @!UP1 USHF.L.U32 UR11, UR10, 0xb, URZ ;  /* 0x0000000b0a0b9899 */ /* 0x000fe4000800063f */
[----:B------:R-:W-:Y:S01]  /*0790*/  @!UP1 USHF.L.U32 UR10, UR10, 0x1, URZ ;  /* 0x000000010a0a9899 */ /* 0x000fe2000800063f */
[----:B------:R-:W-:Y:S01]  /*07a0*/  ISETP.NE.AND P3, PT, R11, UR7, PT ;  /* 0x000000070b007c0c */ /* 0x000fe2000bf65270 */
[----:B------:R-:W-:-:S04]  /*07b0*/  @!UP0 UIADD3 UR4, -UR4, 0x100000, URZ ;  /* 0x0010000004048890 */ /* 0x000fc8000fffe13f */
[----:B------:R-:W-:Y:S02]  /*07c0*/  @!UP0 USHF.L.U32 UR5, UR4, 0xb, URZ ;  /* 0x0000000b04058899 */ /* 0x000fe4000800063f */
[----:B------:R-:W-:Y:S01]  /*07d0*/  @!UP0 USHF.L.U32 UR4, UR4, 0x1, URZ ;  /* 0x0000000104048899 */ /* 0x000fe2000800063f */
[----:B------:R-:W-:Y:S01]  /*07e0*/  VOTEU.ALL UP0, P0 ;  /* 0x00000000003f7886 */ /* 0x000fe20000000000 */
[----:B--2---:R-:W-:Y:S01]  /*07f0*/  @!UP1 ULEA UR13, UR16, UR13, 0x18 ;  /* 0x0000000d100d9291 */ /* 0x004fe2000f8ec03f */
[----:B------:R-:W-:Y:S01]  /*0800*/  VOTEU.ALL UP1, P0 ;  /* 0x00000000003f7886 */ /* 0x000fe20000020000 */
[----:B------:R-:W-:Y:S01]  /*0810*/  UIADD3 UR9, -UR9, URZ, URZ ;  /* 0x0000003f09097290 */ /* 0x000fe2000fffe13f */
[----:B------:R-:W-:Y:S01]  /*0820*/  LOP3.LUT P0, RZ, R4, 0x7, RZ, 0xc0, !PT ;  /* 0x0000000704ff7812 */ /* 0x000fe2000780c0ff */
[----:B------:R-:W0:Y:S06]  /*0830*/  FENCE.VIEW.ASYNC.S ;  /* 0x00000000000073c6 */ /* 0x000e2c0000000000 */
[----:B0-----:R-:W0:Y:S01]  /*0840*/  @!UP0 SYNCS.EXCH.64 URZ, [UR12+0x70], UR4 ;  /* 0x000070040c3f85b2 */ /* 0x001e220008000100 */
[----:B------:R-:W-:-:S02]  /*0850*/  @P3 LEA.HI R0, R22, R22, RZ, 0x1 ;  /* 0x0000001616003211 */ /* 0x000fc400078f08ff */
[----:B-----5:R-:W-:Y:S02]  /*0860*/  ISETP.EQ.U32.AND P1, PT, R2, 0x1, PT ;  /* 0x000000010200780c */ /* 0x020fe40003f22070 */
[----:B------:R-:W-:Y:S02]  /*0870*/  @P3 SHF.R.S32.HI R0, RZ, 0x1, R0 ;  /* 0x00000001ff003819 */ /* 0x000fe40000011400 */
[----:B------:R-:W-:Y:S01]  /*0880*/  ISETP.LT.U32.AND P0, PT, R22, 0x2, !P0 ;  /* 0x000000021600780c */ /* 0x000fe20004701070 */
[----:B------:R1:W2:Y:S01]  /*0890*/  @!UP1 SYNCS.EXCH.64 URZ, [UR12+0x78], UR4 ;  /* 0x000078040c3f95b2 */ /* 0x0002a20008000100 */
[----:B------:R-:W-:Y:S01]  /*08a0*/  NOP ;  /* 0x0000000000007918 */ /* 0x000fe20000000000 */
[----:B-1----:R-:W-:Y:S01]  /*08b0*/  UIMAD UR4, UR17, UR9, UR8 ;  /* 0x00000009110472a4 */ /* 0x002fe2000f8e0208 */
[----:B------:R1:W0:Y:S05]  /*08c0*/  @!UP2 SYNCS.EXCH.64 URZ, [UR13+0x50], UR10 ;  /* 0x0000500a0d3fa5b2 */ /* 0x00022a0008000100 */
[----:B------:R-:W-:-:S02]  /*08d0*/  @P3 ISETP.NE.AND P4, PT, R0, UR4, PT ;  /* 0x0000000400003c0c */ /* 0x000fc4000bf85270 */
[----:B------:R-:W-:Y:S02]  /*08e0*/  SEL R0, RZ, 0x1, !P0 ;  /* 0x00000001ff007807 */ /* 0x000fe40004000000 */
[----:B------:R-:W-:-:S04]  /*08f0*/  @P3 SEL R23, RZ, 0x1, P4 ;  /* 0x00000001ff173807 */ /* 0x000fc80002000000 */
[----:B------:R-:W-:Y:S01]  /*0900*/  LOP3.LUT R23, R23, R0, RZ, 0xc0, !PT ;  /* 0x0000000017177212 */ /* 0x000fe200078ec0ff */
[----:B------:R1:W0:Y:S01]  /*0910*/  @!UP3 SYNCS.EXCH.64 URZ, [UR13+0x58], UR10 ;  /* 0x0000580a0d3fb5b2 */ /* 0x0002220008000100 */
[----:B------:R1:W0:Y:S01]  /*0920*/  @!UP4 SYNCS.EXCH.64 URZ, [UR13+0x60], UR10 ;  /* 0x0000600a0d3fc5b2 */ /* 0x0002220008000100 */
[----:B------:R1:W0:Y:S01]  /*0930*/  @!UP5 SYNCS.EXCH.64 URZ, [UR13+0x68], UR10 ;  /* 0x0000680a0d3fd5b2 */ /* 0x0002220008000100 */
[----:B------:R-:W-:Y:S01]  /*0940*/  NOP ;  /* 0x0000000000007918 */ /* 0x000fe20000000000 */
[----:B-1-3--:R-:W-:Y:S05]  /*0950*/  @!P1 BRA `(.L_x_3) ;  /* 0x0000000000089947 */ /* 0x00afea0003800000 */
[----:B0-2-4-:R-:W-:Y:S01]  /*0960*/  UCGABAR_ARV ;  /* 0x00000000000079c7 */ /* 0x015fe20008000000 */
[----:B------:R-:W-:Y:S05]  /*0970*/  BRA `(.L_x_4) ;  /* 0x0000000000047947 */ /* 0x000fea0003800000 */
.L_x_3:
[----:B0-2-4-:R-:W-:Y:S01]  /*0980*/  NOP ;  /* 0x0000000000007918 */ /* 0x015fe20000000000 */
.L_x_4:
[----:B------:R-:W-:Y:S01]  /*0990*/  ULDC.64 UR4, c[0x0][0x598] ;  /* 0x0001660000047ab9 */ /* 0x000fe20000000a00 */
[----:B------:R-:W-:Y:S01]  /*09a0*/  ULDC.64 UR54, c[0x0][0x208] ;  /* 0x0000820000367ab9 */ /* 0x000fe20000000a00 */
[----:B------:R-:W-:-:S04]  /*09b0*/  ISETP.NE.U32.AND P0, PT, RZ, UR4, PT ;  /* 0x00000004ff007c0c */ /* 0x000fc8000bf05070 */
[----:B------:R-:W-:-:S13]  /*09c0*/  ISETP.NE.AND.EX P0, PT, RZ, UR5, PT, P0 ;  /* 0x00000005ff007c0c */ /* 0x000fda000bf05300 */
[----:B------:R-:W-:Y:S05]  /*09d0*/  @!P0 BRA `(.L_x_5) ;  /* 0x00000000001c8947 */ /* 0x000fea0003800000 */
[----:B------:R-:W0:Y:S02]  /*09e0*/  LDC.64 R6, c[0x0][0x598] ;  /* 0x00016600ff067b82 */ /* 0x000e240000000a00 */
[----:B0-----:R-:W2:Y:S02]  /*09f0*/  LDG.E.64 R6, desc[UR54][R6.64] ;  /* 0x0000003606067981 */ /* 0x001ea4000c1e1b00 */
[----:B--2---:R-:W-:-:S04]  /*0a00*/  ISETP.NE.U32.AND P0, PT, R6, RZ, PT ;  /* 0x000000ff0600720c */ /* 0x004fc80003f05070 */
[----:B------:R-:W-:-:S13]  /*0a10*/  ISETP.NE.AND.EX P0, PT, R7, RZ, PT, P0 ;  /* 0x000000ff0700720c */ /* 0x000fda0003f05300 */
[----:B------:R-:W-:Y:S05]  /*0a20*/  @!P0 BRA `(.L_x_5) ;  /* 0x0000000000088947 */ /* 0x000fea0003800000 */
[----:B------:R0:W5:Y:S01]  /*0a30*/  LD.E R56, desc[UR54][R6.64] ;  /* 0x0000003606387980 */ /* 0x000162000c101900 */
[----:B------:R-:W-:Y:S05]  /*0a40*/  BRA `(.L_x_6) ;  /* 0x0000000000247947 */ /* 0x000fea0003800000 */
.L_x_5:
[----:B------:R-:W-:Y:S02]  /*0a50*/  ULDC.64 UR4, c[0x0][0x588] ;  /* 0x0001620000047ab9 */ /* 0x000fe40000000a00 */
[----:B------:R-:W-:-:S04]  /*0a60*/  ISETP.NE.U32.AND P0, PT, RZ, UR4, PT ;  /* 0x00000004ff007c0c */ /* 0x000fc8000bf05070 */
[----:B------:R-:W-:-:S13]  /*0a70*/  ISETP.NE.AND.EX P0, PT, RZ, UR5, PT, P0 ;  /* 0x00000005ff007c0c */ /* 0x000fda000bf05300 */
[----:B------:R-:W-:Y:S05]  /*0a80*/  @!P0 BRA `(.L_x_7) ;  /* 0x00000000000c8947 */ /* 0x000fea0003800000 */
[----:B------:R-:W0:Y:S02]  /*0a90*/  LDC.64 R56, c[0x0][0x588] ;  /* 0x00016200ff387b82 */ /* 0x000e240000000a00 */
[----:B0-----:R1:W5:Y:S01]  /*0aa0*/  LDG.E R56, desc[UR54][R56.64] ;  /* 0x0000003638387981 */ /* 0x001362000c1e1900 */
[----:B------:R-:W-:Y:S05]  /*0ab0*/  BRA `(.L_x_6) ;  /* 0x0000000000087947 */ /* 0x000fea0003800000 */
.L_x_7:
[----:B------:R-:W-:Y:S02]  /*0ac0*/  ULDC UR4, c[0x0][0x580] ;  /* 0x0001600000047ab9 */ /* 0x000fe40000000800 */
[----:B------:R-:W-:-:S07]  /*0ad0*/  IMAD.U32 R56, RZ, RZ, UR4 ;  /* 0x00000004ff387e24 */ /* 0x000fce000f8e00ff */
.L_x_6:
[----:B------:R-:W-:Y:S02]  /*0ae0*/  ULDC.64 UR4, c[0x0][0x5a0] ;  /* 0x0001680000047ab9 */ /* 0x000fe40000000a00 */
[----:B------:R-:W-:-:S04]  /*0af0*/  ISETP.NE.U32.AND P0, PT, RZ, UR4, PT ;  /* 0x00000004ff007c0c */ /* 0x000fc8000bf05070 */
[----:B------:R-:W-:-:S13]  /*0b00*/  ISETP.NE.AND.EX P0, PT, RZ, UR5, PT, P0 ;  /* 0x00000005ff007c0c */ /* 0x000fda000bf05300 */
[----:B------:R-:W-:Y:S05]  /*0b10*/  @!P0 BRA `(.L_x_8) ;  /* 0x00000000001c8947 */ /* 0x000fea0003800000 */
[----:B0-----:R-:W0:Y:S02]  /*0b20*/  LDC.64 R6, c[0x0][0x5a0] ;  /* 0x00016800ff067b82 */ /* 0x001e240000000a00 */
[----:B0-----:R-:W2:Y:S02]  /*0b30*/  LDG.E.64 R6, desc[UR54][R6.64] ;  /* 0x0000003606067981 */ /* 0x001ea4000c1e1b00 */
[----:B--2---:R-:W-:-:S04]  /*0b40*/  ISETP.NE.U32.AND P0, PT, R6, RZ, PT ;  /* 0x000000ff0600720c */ /* 0x004fc80003f05070 */
[----:B------:R-:W-:-:S13]  /*0b50*/  ISETP.NE.AND.EX P0, PT, R7, RZ, PT, P0 ;  /* 0x000000ff0700720c */ /* 0x000fda0003f05300 */
[----:B------:R-:W-:Y:S05]  /*0b60*/  @!P0 BRA `(.L_x_8) ;  /* 0x0000000000088947 */ /* 0x000fea0003800000 */
[----:B-1----:R0:W5:Y:S01]  /*0b70*/  LD.E R57, desc[UR54][R6.64] ;  /* 0x0000003606397980 */ /* 0x002162000c101900 */
[----:B------:R-:W-:Y:S05]  /*0b80*/  BRA `(.L_x_9) ;  /* 0x0000000000247947 */ /* 0x000fea0003800000 */
.L_x_8:
[----:B------:R-:W-:Y:S02]  /*0b90*/  ULDC.64 UR4, c[0x0][0x590] ;  /* 0x0001640000047ab9 */ /* 0x000fe40000000a00 */
[----:B------:R-:W-:-:S04]  /*0ba0*/  ISETP.NE.U32.AND P0, PT, RZ, UR4, PT ;  /* 0x00000004ff007c0c */ /* 0x000fc8000bf05070 */
[----:B------:R-:W-:-:S13]  /*0bb0*/  ISETP.NE.AND.EX P0, PT, RZ, UR5, PT, P0 ;  /* 0x00000005ff007c0c */ /* 0x000fda000bf05300 */
[----:B------:R-:W-:Y:S05]  /*0bc0*/  @!P0 BRA `(.L_x_10) ;  /* 0x00000000000c8947 */ /* 0x000fea0003800000 */
[----:B0-----:R-:W1:Y:S02]  /*0bd0*/  LDC.64 R6, c[0x0][0x590] ;  /* 0x00016400ff067b82 */ /* 0x001e640000000a00 */
[----:B-1----:R1:W5:Y:S01]  /*0be0*/  LDG.E R57, desc[UR54][R6.64] ;  /* 0x0000003606397981 */ /* 0x002362000c1e1900 */
[----:B------:R-:W-:Y:S05]  /*0bf0*/  BRA `(.L_x_9) ;  /* 0x0000000000087947 */ /* 0x000fea0003800000 */
.L_x_10:
[----:B------:R-:W-:Y:S02]  /*0c00*/  ULDC UR4, c[0x0][0x584] ;  /* 0x0001610000047ab9 */ /* 0x000fe40000000800 */
[----:B-1----:R-:W-:-:S07]  /*0c10*/  IMAD.U32 R57, RZ, RZ, UR4 ;  /* 0x00000004ff397e24 */ /* 0x002fce000f8e00ff */
.L_x_9:
[----:B------:R-:W-:Y:S01]  /*0c20*/  ULDC UR4, c[0x0][0x65c] ;  /* 0x0001970000047ab9 */ /* 0x000fe20000000800 */
[----:B01----:R-:W0:Y:S01]  /*0c30*/  LDC.64 R6, c[0x0][0x650] ;  /* 0x00019400ff067b82 */ /* 0x003e220000000a00 */
[----:B------:R-:W-:Y:S01]  /*0c40*/  UISETP.NE.AND UP2, UPT, UR4, 0x1, UPT ;  /* 0x000000010400788c */ /* 0x000fe2000bf45270 */
[----:B------:R-:W-:Y:S01]  /*0c50*/  IMAD.MOV.U32 R19, RZ, RZ, -0x1 ;  /* 0xffffffffff137424 */ /* 0x000fe200078e00ff */
[----:B------:R-:W-:Y:S01]  /*0c60*/  UISETP.NE.AND UP0, UPT, UR19, 0x2, UPT ;  /* 0x000000021300788c */ /* 0x000fe2000bf05270 */
[----:B------:R-:W-:Y:S01]  /*0c70*/  IMAD.MOV.U32 R18, RZ, RZ, -0x1 ;  /* 0xffffffffff127424 */ /* 0x000fe200078e00ff */
[----:B------:R-:W-:Y:S01]  /*0c80*/  UP2UR UR48, UPR, URZ, 0x4 ;  /* 0x000000043f307883 */ /* 0x000fe20008000000 */
[----:B------:R-:W-:-:S06]  /*0c90*/  IMAD.MOV.U32 R2, RZ, RZ, -0x1 ;  /* 0xffffffffff027424 */ /* 0x000fcc00078e00ff */
[----:B------:R-:W-:Y:S01]  /*0ca0*/  @UP2 ULDC UR12, c[0x0][0x10] ;  /* 0x00000400000c2ab9 */ /* 0x000fe20000000800 */
[----:B------:R-:W-:Y:S01]  /*0cb0*/  @UP2 UMOV UR4, UR8 ;  /* 0x0000000800042c82 */ /* 0x000fe20008000000 */
[----:B------:R-:W-:Y:S01]  /*0cc0*/  @UP2 UMOV UR5, URZ ;  /* 0x0000003f00052c82 */ /* 0x000fe20008000000 */
[----:B------:R-:W-:Y:S01]  /*0cd0*/  @!UP2 ULDC UR16, c[0x0][0xc] ;  /* 0x000003000010aab9 */ /* 0x000fe20000000800 */
[----:B------:R-:W-:Y:S01]  /*0ce0*/  @UP2 UIMAD.WIDE.U32 UR12, UR15, UR12, UR4 ;  /* 0x0000000c0f0c22a5 */ /* 0x000fe2000f8e0004 */
[----:B------:R-:W-:Y:S02]  /*0cf0*/  ULDC UR10, c[0x0][0xc] ;  /* 0x00000300000a7ab9 */ /* 0x000fe40000000800 */
[----:B------:R-:W-:Y:S01]  /*0d00*/  @UP2 UMOV UR4, URZ ;  /* 0x0000003f00042c82 */ /* 0x000fe20008000000 */
[----:B------:R-:W-:Y:S01]  /*0d10*/  UMOV UR5, URZ ;  /* 0x0000003f00057c82 */ /* 0x000fe20008000000 */
[----:B------:R-:W-:Y:S01]  /*0d20*/  @UP2 UIADD3 UR18, UR13, UR4, URZ ;  /* 0x000000040d122290 */ /* 0x000fe2000fffe03f */
[----:B------:R-:W-:-:S02]  /*0d30*/  ULDC UR11, c[0x0][0x10] ;  /* 0x00000400000b7ab9 */ /* 0x000fc40000000800 */
[----:B------:R-:W-:Y:S01]  /*0d40*/  UMOV UR4, UR15 ;  /* 0x0000000f00047c82 */ /* 0x000fe20008000000 */
[----:B------:R-:W-:Y:S02]  /*0d50*/  UIMAD.WIDE.U32 UR10, UR10, UR11, URZ ;  /* 0x0000000b0a0a72a5 */ /* 0x000fe4000f8e003f */
[----:B------:R-:W-:Y:S01]  /*0d60*/  @!UP2 UIMAD.WIDE.U32 UR4, UR8, UR16, UR4 ;  /* 0x000000100804a2a5 */ /* 0x000fe2000f8e0004 */
[----:B------:R-:W-:Y:S02]  /*0d70*/  ULDC UR13, c[0x0][0x14] ;  /* 0x00000500000d7ab9 */ /* 0x000fe40000000800 */
[----:B------:R-:W-:Y:S02]  /*0d80*/  UIMAD.WIDE.U32 UR36, UR10, UR13, URZ ;  /* 0x0000000d0a2472a5 */ /* 0x000fe4000f8e003f */
[----:B------:R-:W-:Y:S02]  /*0d90*/  UIMAD UR47, UR11, UR13, URZ ;  /* 0x0000000d0b2f72a4 */ /* 0x000fe4000f8e023f */
[----:B------:R-:W-:Y:S01]  /*0da0*/  @!UP2 UMOV UR12, UR4 ;  /* 0x00000004000cac82 */ /* 0x000fe20008000000 */
[----:B------:R-:W-:Y:S01]  /*0db0*/  @!UP2 UMOV UR18, UR5 ;  /* 0x000000050012ac82 */ /* 0x000fe20008000000 */
[----:B------:R-:W-:-:S02]  /*0dc0*/  UIADD3 UR47, UR37, UR47, URZ ;  /* 0x0000002f252f7290 */ /* 0x000fc4000fffe03f */
[----:B------:R-:W-:-:S04]  /*0dd0*/  UIADD3 UR4, UP1, UR12, UR36, URZ ;  /* 0x000000240c047290 */ /* 0x000fc8000ff3e03f */
[----:B------:R-:W-:Y:S02]  /*0de0*/  UIADD3.X UR5, UR18, UR47, URZ, UP1, !UPT ;  /* 0x0000002f12057290 */ /* 0x000fe40008ffe43f */
[----:B------:R-:W-:Y:S02]  /*0df0*/  USEL UR4, UR4, UR12, !UP0 ;  /* 0x0000000c04047287 */ /* 0x000fe4000c000000 */
[----:B------:R-:W-:-:S04]  /*0e00*/  USEL UR5, UR5, UR18, !UP0 ;  /* 0x0000001205057287 */ /* 0x000fc8000c000000 */
[----:B0-----:R-:W-:Y:S01]  /*0e10*/  ISETP.LE.U32.AND P0, PT, R6, UR4, PT ;  /* 0x0000000406007c0c */ /* 0x001fe2000bf03070 */
[----:B------:R-:W-:Y:S02]  /*0e20*/  IMAD.U32 R16, RZ, RZ, UR4 ;  /* 0x00000004ff107e24 */ /* 0x000fe4000f8e00ff */
[----:B------:R-:W-:Y:S02]  /*0e30*/  IMAD.U32 R0, RZ, RZ, UR5 ;  /* 0x00000005ff007e24 */ /* 0x000fe4000f8e00ff */
[----:B------:R-:W-:-:S03]  /*0e40*/  IMAD.U32 R17, RZ, RZ, UR5 ;  /* 0x00000005ff117e24 */ /* 0x000fc6000f8e00ff */
[----:B------:R-:W-:Y:S02]  /*0e50*/  ISETP.GE.U32.AND.EX P0, PT, R0, R7, PT, P0 ;  /* 0x000000070000720c */ /* 0x000fe40003f06100 */
[----:B------:R-:W-:-:S11]  /*0e60*/  PRMT R0, RZ, 0x7610, R0 ;  /* 0x00007610ff007816 */ /* 0x000fd60000000000 */
[----:B------:R-:W-:Y:S05]  /*0e70*/  @P0 BRA `(.L_x_11) ;  /* 0x0000000400500947 */ /* 0x000fea0003800000 */
[----:B------:R-:W-:Y:S01]  /*0e80*/  ULDC.64 UR18, c[0x0][0x628] ;  /* 0x00018a0000127ab9 */ /* 0x000fe20000000a00 */
[C---:B------:R-:W-:Y:S01]  /*0e90*/  R2UR UR20, R16.reuse ;  /* 0x00000000101472ca */ /* 0x040fe200000e0000 */
[----:B------:R-:W-:Y:S01]  /*0ea0*/  ULDC UR16, c[0x0][0x630] ;  /* 0x00018c0000107ab9 */ /* 0x000fe20000000800 */
[----:B------:R-:W-:Y:S02]  /*0eb0*/  ISETP.NE.U32.AND P0, PT, RZ, UR18, PT ;  /* 0x00000012ff007c0c */ /* 0x000fe4000bf05070 */
[----:B------:R-:W-:Y:S02]  /*0ec0*/  R2UR UR4, R16 ;  /* 0x00000000100472ca */ /* 0x000fe400000e0000 */
[----:B------:R-:W-:Y:S02]  /*0ed0*/  ISETP.NE.AND.EX P0, PT, RZ, UR19, PT, P0 ;  /* 0x00000013ff007c0c */ /* 0x000fe4000bf05300 */
[----:B------:R-:W-:-:S11]  /*0ee0*/  R2UR UR5, R17 ;  /* 0x00000000110572ca */ /* 0x000fd600000e0000 */
[----:B------:R-:W-:Y:S05]  /*0ef0*/  @!P0 BRA `(.L_x_12) ;  /* 0x0000000000308947 */ /* 0x000fea0003800000 */
[----:B------:R-:W-:Y:S01]  /*0f00*/  R2UR UR4, R16 ;  /* 0x00000000100472ca */ /* 0x000fe200000e0000 */
[----:B------:R-:W-:Y:S01]  /*0f10*/  ULDC UR12, c[0x0][0x634] ;  /* 0x00018d00000c7ab9 */ /* 0x000fe20000000800 */
[----:B------:R-:W-:-:S11]  /*0f20*/  R2UR UR15, R17 ;  /* 0x00000000110f72ca */ /* 0x000fd600000e0000 */
[----:B------:R-:W-:-:S04]  /*0f30*/  UIADD3 UR12, UP1, UR4, UR12, URZ ;  /* 0x0000000c040c7290 */ /* 0x000fc8000ff3e03f */
[----:B------:R-:W-:-:S04]  /*0f40*/  UIADD3.X UR15, URZ, UR15, URZ, UP1, !UPT ;  /* 0x0000000f3f0f7290 */ /* 0x000fc80008ffe43f */
[----:B------:R-:W-:-:S04]  /*0f50*/  UIMAD.WIDE.U32 UR4, UR15, UR18, URZ ;  /* 0x000000120f0472a5 */ /* 0x000fc8000f8e003f */
[----:B------:R-:W-:Y:S02]  /*0f60*/  UIMAD.WIDE.U32 UR10, UP1, UR12, UR19, UR4 ;  /* 0x000000130c0a72a5 */ /* 0x000fe4000f820004 */
[----:B------:R-:W-:Y:S02]  /*0f70*/  UIMAD.WIDE.U32 UR4, UR12, UR18, URZ ;  /* 0x000000120c0472a5 */ /* 0x000fe4000f8e003f */
[----:B------:R-:W-:Y:S02]  /*0f80*/  UIADD3.X UR13, URZ, URZ, URZ, UP1, !UPT ;  /* 0x0000003f3f0d7290 */ /* 0x000fe40008ffe43f */
[----:B------:R-:W-:Y:S01]  /*0f90*/  UIADD3 URZ, UP1, UR5, UR10, URZ ;  /* 0x0000000a053f7290 */ /* 0x000fe2000ff3e03f */
[----:B------:R-:W-:-:S03]  /*0fa0*/  UMOV UR12, UR11 ;  /* 0x0000000b000c7c82 */ /* 0x000fc60008000000 */
[----:B------:R-:W-:-:S12]  /*0fb0*/  UIMAD.WIDE.U32.X UR4, UR15, UR19, UR12, UP1 ;  /* 0x000000130f0472a5 */ /* 0x000fd800088e040c */
.L_x_12:
[----:B------:R-:W-:Y:S01]  /*0fc0*/  USHF.R.U64 UR4, UR4, UR16, UR5 ;  /* 0x0000001004047299 */ /* 0x000fe20008001205 */
[----:B------:R-:W-:Y:S01]  /*0fd0*/  R2UR UR11, R17 ;  /* 0x00000000110b72ca */ /* 0x000fe200000e0000 */
[----:B------:R-:W-:Y:S02]  /*0fe0*/  USHF.R.U32.HI UR5, URZ, UR16, UR5 ;  /* 0x000000103f057299 */ /* 0x000fe40008011605 */
[----:B------:R-:W-:Y:S01]  /*0ff0*/  UIADD3 UR12, UP1, URZ, -UR4, URZ ;  /* 0x800000043f0c7290 */ /* 0x000fe2000ff3e03f */
[----:B------:R-:W-:Y:S01]  /*1000*/  ULDC.64 UR18, c[0x0][0x620] ;  /* 0x0001880000127ab9 */ /* 0x000fe20000000a00 */
[----:B------:R-:W-:Y:S02]  /*1010*/  UISETP.NE.AND UP2, UPT, UR48, URZ, UPT ;  /* 0x0000003f3000728c */ /* 0x000fe4000bf45270 */
[----:B------:R-:W-:Y:S01]  /*1020*/  UIADD3.X UR5, URZ, ~UR5, URZ, UP1, !UPT ;  /* 0x800000053f057290 */ /* 0x000fe20008ffe43f */
[----:B------:R-:W-:Y:S01]  /*1030*/  UMOV UR10, UR20 ;  /* 0x00000014000a7c82 */ /* 0x000fe20008000000 */
[----:B------:R-:W-:-:S02]  /*1040*/  ULDC UR13, c[0x0][0x618] ;  /* 0x00018600000d7ab9 */ /* 0x000fc40000000800 */
[----:B------:R-:W-:Y:S02]  /*1050*/  UIMAD UR5, UR5, UR18, URZ ;  /* 0x00000012050572a4 */ /* 0x000fe4000f8e023f */
[----:B------:R-:W-:Y:S02]  /*1060*/  UIMAD.WIDE.U32 UR10, UR12, UR18, UR10 ;  /* 0x000000120c0a72a5 */ /* 0x000fe4000f8e000a */
[----:B------:R-:W-:Y:S02]  /*1070*/  UIMAD UR12, UR12, UR19, UR5 ;  /* 0x000000130c0c72a4 */ /* 0x000fe4000f8e0205 */
[----:B------:R-:W-:Y:S02]  /*1080*/  @UP2 UIMAD UR7, UR17, UR9, UR8 ;  /* 0x00000009110722a4 */ /* 0x000fe4000f8e0208 */
[----:B------:R-:W-:Y:S01]  /*1090*/  UIADD3 UR11, UR11, UR12, URZ ;  /* 0x0000000c0b0b7290 */ /* 0x000fe2000fffe03f */
[----:B------:R-:W-:Y:S01]  /*10a0*/  ULDC.64 UR8, c[0x0][0x640] ;  /* 0x0001900000087ab9 */ /* 0x000fe20000000a00 */
[----:B------:R-:W-:-:S02]  /*10b0*/  ULDC UR15, c[0x0][0x608] ;  /* 0x00018200000f7ab9 */ /* 0x000fc40000000800 */
[----:B------:R-:W-:Y:S01]  /*10c0*/  USHF.R.U64 UR20, UR10, UR13, UR11 ;  /* 0x0000000d0a147299 */ /* 0x000fe2000800120b */
[----:B------:R-:W-:Y:S01]  /*10d0*/  ISETP.NE.U32.AND P0, PT, RZ, UR8, PT ;  /* 0x00000008ff007c0c */ /* 0x000fe2000bf05070 */
[----:B------:R-:W-:Y:S01]  /*10e0*/  USHF.R.U32.HI UR11, URZ, UR13, UR11 ;  /* 0x0000000d3f0b7299 */ /* 0x000fe2000801160b */
[----:B------:R-:W-:Y:S02]  /*10f0*/  ULDC UR21, c[0x0][0x658] ;  /* 0x0001960000157ab9 */ /* 0x000fe40000000800 */
[----:B------:R-:W-:Y:S01]  /*1100*/  ISETP.NE.AND.EX P0, PT, RZ, UR9, PT, P0 ;  /* 0x00000009ff007c0c */ /* 0x000fe2000bf05300 */
[----:B------:R-:W-:Y:S02]  /*1110*/  USHF.R.U64 UR25, UR20, UR15, UR11 ;  /* 0x0000000f14197299 */ /* 0x000fe4000800120b */
[----:B------:R-:W-:Y:S01]  /*1120*/  USHF.R.U32.HI UR11, URZ, UR15, UR11 ;  /* 0x0000000f3f0b7299 */ /* 0x000fe2000801160b */
[----:B------:R-:W-:Y:S01]  /*1130*/  UMOV UR10, 0xffffffff ;  /* 0xffffffff000a7882 */ /* 0x000fe20000000000 */
[----:B------:R-:W-:Y:S01]  /*1140*/  ULDC UR5, c[0x0][0x600] ;  /* 0x0001800000057ab9 */ /* 0x000fe20000000800 */
[----:B------:R-:W-:-:S02]  /*1150*/  USHF.L.U32 UR10, UR10, UR21, URZ ;  /* 0x000000150a0a7299 */ /* 0x000fc4000800063f */
[----:B------:R-:W-:Y:S02]  /*1160*/  USHF.R.U64 UR26, UR25, UR21, UR11 ;  /* 0x00000015191a7299 */ /* 0x000fe4000800120b */
[----:B------:R-:W-:Y:S02]  /*1170*/  ULOP3.LUT UR15, URZ, UR10, URZ, 0x33, !UPT ;  /* 0x0000000a3f0f7292 */ /* 0x000fe4000f8e333f */
[----:B------:R-:W-:Y:S02]  /*1180*/  UIADD3 UR19, UR5, -0x1, URZ ;  /* 0xffffffff05137890 */ /* 0x000fe4000fffe03f */
[----:B------:R-:W-:Y:S01]  /*1190*/  USHF.R.U32.HI UR11, URZ, UR21, UR11 ;  /* 0x000000153f0b7299 */ /* 0x000fe2000801160b */
[----:B------:R-:W-:Y:S01]  /*11a0*/  ULDC UR22, c[0x0][0x648] ;  /* 0x0001920000167ab9 */ /* 0x000fe20000000800 */
[----:B------:R-:W-:Y:S01]  /*11b0*/  ULDC UR23, c[0x0][0x638] ;  /* 0x00018e0000177ab9 */ /* 0x000fe20000000800 */
[----:B------:R-:W-:Y:S01]  /*11c0*/  UMOV UR24, 0x1 ;  /* 0x0000000100187882 */ /* 0x000fe20000000000 */
[----:B------:R-:W-:Y:S01]  /*11d0*/  UMOV UR10, UR26 ;  /* 0x0000001a000a7c82 */ /* 0x000fe20008000000 */
[----:B------:R-:W-:Y:S07]  /*11e0*/  @!P0 BRA `(.L_x_13) ;  /* 0x0000000000308947 */ /* 0x000fee0003800000 */
[----:B------:R-:W-:Y:S02]  /*11f0*/  ULDC UR16, c[0x0][0x64c] ;  /* 0x0001930000107ab9 */ /* 0x000fe40000000800 */
        /* <DEDUP_REMOVED lines=8> */
[----:B------:R-:W-:-:S07]  /*1280*/  UIMAD.WIDE.U32.X UR8, UR18, UR9, UR16, UP1 ;  /* 0x00000009120872a5 */ /* 0x000fce00088e0410 */
[----:B------:R-:W-:Y:S01]  /*1290*/  UMOV UR10, UR8 ;  /* 0x00000008000a7c82 */ /* 0x000fe20008000000 */
[----:B------:R-:W-:-:S05]  /*12a0*/  UMOV UR11, UR9 ;  /* 0x00000009000b7c82 */ /* 0x000fca0008000000 */
.L_x_13:
[----:B------:R-:W-:Y:S01]  /*12b0*/  USHF.R.U64 UR9, UR10, UR22, UR11 ;  /* 0x000000160a097299 */ /* 0x000fe2000800120b */
[----:B------:R-:W-:Y:S01]  /*12c0*/  IMAD.MOV.U32 R0, RZ, RZ, 0x1 ;  /* 0x00000001ff007424 */ /* 0x000fe200078e00ff */
[----:B------:R-:W-:Y:S01]  /*12d0*/  USHF.L.U32 UR8, UR24, UR21, URZ ;  /* 0x0000001518087299 */ /* 0x000fe2000800063f */
[----:B------:R-:W-:Y:S01]  /*12e0*/  IMAD.U32 R2, RZ, RZ, UR4 ;  /* 0x00000004ff027e24 */ /* 0x000fe2000f8e00ff */
[----:B------:R-:W-:Y:S02]  /*12f0*/  ULOP3.LUT UR15, UR25, UR15, URZ, 0xc0, !UPT ;  /* 0x0000000f190f7292 */ /* 0x000fe4000f8ec03f */
[----:B------:R-:W-:Y:S02]  /*1300*/  UIADD3 UR10, -UR9, URZ, URZ ;  /* 0x0000003f090a7290 */ /* 0x000fe4000fffe13f */
[----:B------:R-:W-:Y:S02]  /*1310*/  UIMAD UR15, UR8, UR9, UR15 ;  /* 0x00000009080f72a4 */ /* 0x000fe4000f8e020f */
[----:B------:R-:W-:-:S02]  /*1320*/  ULOP3.LUT UR19, UR20, UR19, URZ, 0xc0, !UPT ;  /* 0x0000001314137292 */ /* 0x000fc4000f8ec03f */
[----:B------:R-:W-:Y:S01]  /*1330*/  UIMAD UR8, UR10, UR23, UR26 ;  /* 0x000000170a0872a4 */ /* 0x000fe2000f8e021a */
[----:B------:R-:W-:Y:S01]  /*1340*/  ULDC UR9, c[0x0][0x610] ;  /* 0x0001840000097ab9 */ /* 0x000fe20000000800 */
[----:B------:R-:W-:Y:S02]  /*1350*/  UISETP.NE.AND UP1, UPT, UR48, URZ, UPT ;  /* 0x0000003f3000728c */ /* 0x000fe4000bf25270 */
[----:B------:R-:W-:Y:S02]  /*1360*/  UIMAD UR7, UR15, UR9, UR7 ;  /* 0x000000090f0772a4 */ /* 0x000fe4000f8e0207 */
[----:B------:R-:W-:-:S04]  /*1370*/  UIMAD UR8, UR8, UR5, UR19 ;  /* 0x00000005080872a4 */ /* 0x000fc8000f8e0213 */
[----:B------:R-:W-:Y:S02]  /*1380*/  USEL UR5, UR8, UR7, !UP1 ;  /* 0x0000000708057287 */ /* 0x000fe4000c800000 */
[----:B------:R-:W-:-:S04]  /*1390*/  USEL UR7, UR7, UR8, !UP1 ;  /* 0x0000000807077287 */ /* 0x000fc8000c800000 */
[----:B------:R-:W-:Y:S02]  /*13a0*/  IMAD.U32 R18, RZ, RZ, UR5 ;  /* 0x00000005ff127e24 */ /* 0x000fe4000f8e00ff */
[----:B------:R-:W-:-:S07]  /*13b0*/  IMAD.U32 R19, RZ, RZ, UR7 ;  /* 0x00000007ff137e24 */ /* 0x000fce000f8e00ff */
.L_x_11:
[----:B------:R-:W-:Y:S05]  /*13c0*/  @!P1 BRA `(.L_x_14) ;  /* 0x00000000000c9947 */ /* 0x000fea0003800000 */
[----:B------:R-:W-:Y:S01]  /*13d0*/  UCGABAR_WAIT ;  /* 0x0000000000007dc7 */ /* 0x000fe20008000000 */
[----:B------:R-:W-:Y:S01]  /*13e0*/  CCTL.IVALL ;  /* 0x00000000ff00798f */ /* 0x000fe20002000000 */
[----:B------:R-:W-:Y:S05]  /*13f0*/  BRA `(.L_x_15) ;  /* 0x0000000000047947 */ /* 0x000fea0003800000 */
.L_x_14:
[----:B------:R-:W-:Y:S06]  /*1400*/  BAR.SYNC.DEFER_BLOCKING 0x0 ;  /* 0x0000000000007b1d */ /* 0x000fec0000010000 */
.L_x_15:
[----:B------:R-:W-:Y:S02]  /*1410*/  ULDC UR4, c[0x0][0x28c] ;  /* 0x0000a30000047ab9 */ /* 0x000fe40000000800 */
[----:B------:R-:W-:-:S04]  /*1420*/  UIADD3 UR4, UR4, 0x1f, URZ ;  /* 0x0000001f04047890 */ /* 0x000fc8000fffe03f */
[----:B------:R-:W-:-:S04]  /*1430*/  USHF.R.S32.HI UR5, URZ, 0x1f, UR4 ;  /* 0x0000001f3f057899 */ /* 0x000fc80008011404 */
[----:B------:R-:W-:-:S04]  /*1440*/  ULEA.HI UR5, UR5, UR4, URZ, 0x5 ;  /* 0x0000000405057291 */ /* 0x000fc8000f8f283f */
[----:B------:R-:W-:Y:S01]  /*1450*/  USHF.R.S32.HI UR49, URZ, 0x5, UR5 ;  /* 0x000000053f317899 */ /* 0x000fe20008011405 */
[----:B------:R-:W-:Y:S11]  /*1460*/  @!P2 BRA `(.L_x_16) ;  /* 0x000000300018a947 */ /* 0x000ff60003800000 */
[----:B------:R-:W-:-:S06]  /*1470*/  UISETP.GT.U32.AND UP1, UPT, UR14, 0x1, UPT ;  /* 0x000000010e00788c */ /* 0x000fcc000bf24070 */
[----:B------:R-:W-:-:S13]  /*1480*/  PLOP3.LUT P0, PT, PT, PT, UP1, 0x80, 0x0 ;  /* 0x000000000000781c */ /* 0x000fda0003f0f018 */
[----:B------:R-:W-:Y:S05]  /*1490*/  @P0 EXIT ;  /* 0x000000000000094d */ /* 0x000fea0003800000 */
.L_x_17:
[----:B------:R-:W-:-:S08]  /*14a0*/  NOP ;  /* 0x0000000000007918 */ /* 0x000fd00000000000 */
[----:B------:R-:W0:Y:S02]  /*14b0*/  USETMAXREG.TRY_ALLOC.CTAPOOL UP1, 0xe8 ;  /* 0x000000e8000079c8 */ /* 0x000e240008020600 */
[----:B0-----:R-:W-:-:S13]  /*14c0*/  PLOP3.LUT P0, PT, PT, PT, UP1, 0x80, 0x0 ;  /* 0x000000000000781c */ /* 0x001fda0003f0f018 */
[----:B------:R-:W-:Y:S05]  /*14d0*/  @!P0 BRA `(.L_x_17) ;  /* 0xfffffffc00f08947 */ /* 0x000fea000383ffff */
[----:B------:R-:W-:-:S13]  /*14e0*/  LOP3.LUT P0, RZ, R0, 0xff, RZ, 0xc0, !PT ;  /* 0x000000ff00ff7812 */ /* 0x000fda000780c0ff */
[----:B------:R-:W-:Y:S05]  /*14f0*/  @!P0 EXIT ;  /* 0x000000000000894d */ /* 0x000fea0003800000 */
[----:B------:R-:W0:Y:S01]  /*1500*/  S2UR UR5, SR_CgaCtaId ;  /* 0x00000000000579c3 */ /* 0x000e220000008800 */
[CC--:B------:R-:W-:Y:S01]  /*1510*/  LEA.HI R0, R9.reuse, R4.reuse, RZ, 0x2 ;  /* 0x0000000409007211 */ /* 0x0c0fe200078f10ff */
[----:B------:R-:W-:Y:S01]  /*1520*/  USHF.R.U32.HI UR4, URZ, 0x2, UR49 ;  /* 0x000000023f047899 */ /* 0x000fe20008011631 */
[----:B------:R-:W-:Y:S01]  /*1530*/  LEA.HI R9, R9, R4, RZ, 0x5 ;  /* 0x0000000409097211 */ /* 0x000fe200078f28ff */
[----:B------:R-:W-:Y:S01]  /*1540*/  UMOV UR38, 0x400 ;  /* 0x0000040000267882 */ /* 0x000fe20000000000 */
[--C-:B------:R-:W-:Y:S01]  /*1550*/  SHF.R.S32.HI R58, RZ, 0x2, R0.reuse ;  /* 0x00000002ff3a7819 */ /* 0x100fe20000011400 */
[----:B------:R-:W-:Y:S01]  /*1560*/  ULOP3.LUT UR40, UR49, 0x3, URZ, 0xc0, !UPT ;  /* 0x0000000331287892 */ /* 0x000fe2000f8ec03f */
[----:B------:R-:W-:Y:S01]  /*1570*/  SHF.R.S32.HI R7, RZ, 0x1f, R0 ;  /* 0x0000001fff077819 */ /* 0x000fe20000011400 */
[----:B------:R-:W1:Y:S01]  /*1580*/  LDC R62, c[0x0][0x288] ;  /* 0x0000a200ff3e7b82 */ /* 0x000e620000000800 */
[----:B------:R-:W-:Y:S01]  /*1590*/  LOP3.LUT R3, R0, 0xfffffffc, RZ, 0xc0, !PT ;  /* 0xfffffffc00037812 */ /* 0x000fe200078ec0ff */
[----:B------:R-:W-:Y:S01]  /*15a0*/  VIADD R0, R5, 0xffffffff ;  /* 0xffffffff05007836 */ /* 0x000fe20000000000 */
[----:B------:R-:W-:Y:S01]  /*15b0*/  LEA.HI R7, R7, R58, RZ, 0x3 ;  /* 0x0000003a07077211 */ /* 0x000fe200078f18ff */
[----:B------:R-:W-:Y:S01]  /*15c0*/  ULOP3.LUT UR4, UR4, 0x1, URZ, 0xc0, !UPT ;  /* 0x0000000104047892 */ /* 0x000fe2000f8ec03f */
[----:B------:R-:W-:Y:S01]  /*15d0*/  SHF.R.S32.HI R9, RZ, 0x5, R9 ;  /* 0x00000005ff097819 */ /* 0x000fe20000011409 */
[----:B------:R-:W-:Y:S01]  /*15e0*/  USEL UR40, UR40, URZ, !UP0 ;  /* 0x0000003f28287287 */ /* 0x000fe2000c000000 */
[----:B------:R-:W-:Y:S01]  /*15f0*/  LOP3.LUT R7, R7, 0xfffffff8, RZ, 0xc0, !PT ;  /* 0xfffffff807077812 */ /* 0x000fe200078ec0ff */
[----:B------:R-:W-:Y:S01]  /*1600*/  UISETP.EQ.U32.AND UP0, UPT, UR4, 0x1, !UP0 ;  /* 0x000000010400788c */ /* 0x000fe2000c702070 */
[----:B------:R-:W-:Y:S01]  /*1610*/  ISETP.NE.AND P0, PT, R0, RZ, PT ;  /* 0x000000ff0000720c */ /* 0x000fe20003f05270 */
[----:B------:R-:W-:Y:S01]  /*1620*/  IMAD.IADD R3, R4, 0x1, -R3 ;  /* 0x0000000104037824 */ /* 0x000fe200078e0a03 */
[----:B------:R-:W-:Y:S01]  /*1630*/  UISETP.LT.AND UP1, UPT, UR49, 0x1, UPT ;  /* 0x000000013100788c */ /* 0x000fe2000bf21270 */
[----:B------:R-:W-:Y:S01]  /*1640*/  IMAD.IADD R58, R58, 0x1, -R7 ;  /* 0x000000013a3a7824 */ /* 0x000fe200078e0a07 */
[----:B------:R-:W-:Y:S01]  /*1650*/  ULDC UR39, c[0x0][0x658] ;  /* 0x0001960000277ab9 */ /* 0x000fe20000000800 */
[----:B------:R-:W-:Y:S01]  /*1660*/  IMAD.SHL.U32 R0, R0, 0x8, RZ ;  /* 0x0000000800007824 */ /* 0x000fe200078e00ff */
[----:B------:R-:W-:Y:S01]  /*1670*/  UMOV UR6, 0xffffffff ;  /* 0xffffffff00067882 */ /* 0x000fe20000000000 */
[----:B0-----:R-:W-:Y:S01]  /*1680*/  ULEA UR38, UR5, UR38, 0x18 ;  /* 0x0000002605267291 */ /* 0x001fe2000f8ec03f */
[--C-:B------:R-:W-:Y:S01]  /*1690*/  SHF.R.S32.HI R59, RZ, 0x1f, R58.reuse ;  /* 0x0000001fff3b7819 */ /* 0x100fe2000001143a */
[----:B------:R-:W-:Y:S01]  /*16a0*/  IMAD.SHL.U32 R60, R3, 0x2, RZ ;  /* 0x00000002033c7824 */ /* 0x000fe200078e00ff */
[----:B------:R-:W-:Y:S01]  /*16b0*/  LOP3.LUT R0, R0, 0x8, RZ, 0xc0, !PT ;  /* 0x0000000800007812 */ /* 0x000fe200078ec0ff */
[----:B------:R-:W-:Y:S01]  /*16c0*/  UIADD3 UR4, UR38, 0x180, URZ ;  /* 0x0000018026047890 */ /* 0x000fe2000fffe03f */
[C-C-:B------:R-:W-:Y:S01]  /*16d0*/  IMAD R65, R9.reuse, -0x10, -R58.reuse ;  /* 0xfffffff009417824 */ /* 0x140fe200078e0a3a */
[----:B------:R-:W-:Y:S01]  /*16e0*/  UIADD3 UR5, UR38, 0x2180, URZ ;  /* 0x0000218026057890 */ /* 0x000fe2000fffe03f */
[----:B------:R-:W-:Y:S01]  /*16f0*/  IMAD.WIDE R58, R9, 0x10, R58 ;  /* 0x00000010093a7825 */ /* 0x000fe200078e023a */
[----:B------:R-:W-:Y:S01]  /*1700*/  UIADD3 UR52, UR38, 0x50, URZ ;  /* 0x0000005026347890 */ /* 0x000fe2000fffe03f */
[----:B------:R-:W-:Y:S01]  /*1710*/  SEL R67, RZ, 0x1, P0 ;  /* 0x00000001ff437807 */ /* 0x000fe20000000000 */
[----:B------:R-:W-:Y:S01]  /*1720*/  USHF.R.U32.HI UR4, URZ, 0x4, UR4 ;  /* 0x000000043f047899 */ /* 0x000fe20008011604 */
[----:B-1----:R-:W-:Y:S01]  /*1730*/  IMAD R62, R3, -0x2, R62 ;  /* 0xfffffffe033e7824 */ /* 0x002fe200078e023e */
[----:B------:R-:W-:Y:S01]  /*1740*/  USHF.R.U32.HI UR5, URZ, 0x4, UR5 ;  /* 0x000000043f057899 */ /* 0x000fe20008011605 */
[C---:B------:R-:W-:Y:S01]  /*1750*/  LOP3.LUT R68, R0.reuse, 0x8, RZ, 0x3c, !PT ;  /* 0x0000000800447812 */ /* 0x040fe200078e3cff */
[----:B------:R-:W-:Y:S01]  /*1760*/  ULDC UR8, c[0x0][0x284] ;  /* 0x0000a10000087ab9 */ /* 0x000fe20000000800 */
[----:B------:R-:W-:Y:S01]  /*1770*/  USEL UR41, UR49, 0x1, UP1 ;  /* 0x0000000131297887 */ /* 0x000fe20008800000 */
[----:B------:R-:W-:Y:S01]  /*1780*/  LEA R63, R5, UR52, 0x3 ;  /* 0x00000034053f7c11 */ /* 0x000fe2000f8e18ff */
[----:B------:R-:W-:Y:S01]  /*1790*/  USHF.L.U32 UR6, UR6, UR39, URZ ;  /* 0x0000002706067299 */ /* 0x000fe2000800063f */
[----:B------:R-:W-:Y:S01]  /*17a0*/  LOP3.LUT R64, R0, 0x18, RZ, 0x3c, !PT ;  /* 0x0000001800407812 */ /* 0x000fe200078e3cff */
[----:B------:R-:W-:Y:S01]  /*17b0*/  ULOP3.LUT UR4, UR4, 0x3fff, URZ, 0xc0, !UPT ;  /* 0x00003fff04047892 */ /* 0x000fe2000f8ec03f */
[----:B------:R-:W-:Y:S01]  /*17c0*/  SHF.R.S32.HI R61, RZ, 0x1f, R60 ;  /* 0x0000001fff3d7819 */ /* 0x000fe2000001143c */
[----:B------:R-:W-:Y:S01]  /*17d0*/  ULOP3.LUT UR5, UR5, 0x3fff, URZ, 0xc0, !UPT ;  /* 0x00003fff05057892 */ /* 0x000fe2000f8ec03f */
[----:B------:R-:W-:Y:S01]  /*17e0*/  VIADD R65, R65, UR8 ;  /* 0x0000000841417c36 */ /* 0x000fe20008000000 */
[----:B------:R-:W-:Y:S01]  /*17f0*/  UMOV UR7, 0x1 ;  /* 0x0000000100077882 */ /* 0x000fe20000000000 */
[----:B------:R-:W-:-:S02]  /*1800*/  USHF.L.U32 UR50, UR49, 0x1, URZ ;  /* 0x0000000131327899 */ /* 0x000fc4000800063f */
[----:B------:R-:W-:Y:S02]  /*1810*/  USHF.L.U64.HI UR51, UR36, 0x1, UR47 ;  /* 0x0000000124337899 */ /* 0x000fe4000801022f */
[----:B------:R-:W-:Y:S02]  /*1820*/  USHF.L.U32 UR39, UR7, UR39, URZ ;  /* 0x0000002707277299 */ /* 0x000fe4000800063f */
[----:B------:R-:W-:Y:S02]  /*1830*/  UIADD3 UR41, -UR41, UR49, URZ ;  /* 0x0000003129297290 */ /* 0x000fe4000fffe13f */
[----:B------:R-:W-:Y:S02]  /*1840*/  ULOP3.LUT UR42, URZ, UR6, URZ, 0x33, !UPT ;  /* 0x000000063f2a7292 */ /* 0x000fe4000f8e333f */
[----:B------:R-:W-:Y:S02]  /*1850*/  USEL UR43, URZ, 0x1, !UP0 ;  /* 0x000000013f2b7887 */ /* 0x000fe4000c000000 */
[----:B------:R-:W-:-:S02]  /*1860*/  ULOP3.LUT UR44, UR4, 0x10000, URZ, 0xfc, !UPT ;  /* 0x00010000042c7892 */ /* 0x000fc4000f8efc3f */
[----:B------:R-:W-:-:S12]  /*1870*/  ULOP3.LUT UR45, UR5, 0x10000, URZ, 0xfc, !UPT ;  /* 0x00010000052d7892 */ /* 0x000fd8000f8efc3f */
.L_x_105:
[----:B------:R-:W-:-:S04]  /*1880*/  SHF.L.U32 R0, R67, 0x1f, RZ ;  /* 0x0000001f43007819 */ /* 0x000fc800000006ff */
[----:B------:R-:W0:Y:S02]  /*1890*/  SYNCS.PHASECHK.TRANS64.TRYWAIT P0, [R63+URZ+-0x8], R0 ;  /* 0xfffff8003f0075a7 */ /* 0x000e24000800017f */
[----:B01234-:R-:W-:Y:S05]  /*18a0*/  @!P0 BRA `(.L_x_18) ;  /* 0x0000003c00248947 */ /* 0x01ffea0003800000 */
.L_x_127:
[----:B------:R-:W-:Y:S02]  /*18b0*/  ULDC UR4, c[0x0][0x28c] ;  /* 0x0000a30000047ab9 */ /* 0x000fe40000000800 */
[----:B------:R-:W-:-:S13]  /*18c0*/  ISETP.LT.AND P0, PT, RZ, UR4, PT ;  /* 0x00000004ff007c0c */ /* 0x000fda000bf01270 */
[----:B------:R-:W-:Y:S05]  /*18d0*/  @P0 BRA `(.L_x_19) ;  /* 0x0000000000400947 */ /* 0x000fea0003800000 */
[----:B0-----:R-:W-:Y:S01]  /*18e0*/  MOV R0, 0x0 ;  /* 0x0000000000007802 */ /* 0x001fe20000000f00 */
[----:B------:R-:W-:Y:S01]  /*18f0*/  ULDC.64 UR4, c[0x4][0x68] ;  /* 0x01001a0000047ab9 */ /* 0x000fe20000000a00 */
[----:B------:R-:W-:Y:S01]  /*1900*/  ULDC.64 UR6, c[0x4][0x8] ;  /* 0x0100020000067ab9 */ /* 0x000fe20000000a00 */
[----:B------:R-:W-:Y:S01]  /*1910*/  IMAD.U32 R4, RZ, RZ, UR4 ;  /* 0x00000004ff047e24 */ /* 0x000fe2000f8e00ff */
[----:B------:R0:W1:Y:S01]  /*1920*/  LDC.64 R14, c[0x4][R0] ;  /* 0x01000000000e7b82 */ /* 0x0000620000000a00 */
[----:B------:R-:W-:Y:S01]  /*1930*/  IMAD.U32 R5, RZ, RZ, UR5 ;  /* 0x00000005ff057e24 */ /* 0x000fe2000f8e00ff */
[----:B------:R-:W-:Y:S01]  /*1940*/  ULDC.64 UR4, c[0x4][0x70] ;  /* 0x01001c0000047ab9 */ /* 0x000fe20000000a00 */
[----:B------:R-:W-:Y:S02]  /*1950*/  IMAD.U32 R10, RZ, RZ, UR6 ;  /* 0x00000006ff0a7e24 */ /* 0x000fe4000f8e00ff */
[----:B------:R-:W-:Y:S02]  /*1960*/  IMAD.U32 R6, RZ, RZ, UR4 ;  /* 0x00000004ff067e24 */ /* 0x000fe4000f8e00ff */
[----:B------:R-:W-:-:S02]  /*1970*/  IMAD.U32 R7, RZ, RZ, UR5 ;  /* 0x00000005ff077e24 */ /* 0x000fc4000f8e00ff */
[----:B------:R-:W-:Y:S02]  /*1980*/  IMAD.U32 R11, RZ, RZ, UR7 ;  /* 0x00000007ff0b7e24 */ /* 0x000fe4000f8e00ff */
[----:B------:R-:W-:Y:S02]  /*1990*/  IMAD.MOV.U32 R8, RZ, RZ, 0x1e1 ;  /* 0x000001e1ff087424 */ /* 0x000fe400078e00ff */
[----:B------:R-:W-:Y:S02]  /*19a0*/  IMAD.MOV.U32 R12, RZ, RZ, 0x1 ;  /* 0x00000001ff0c7424 */ /* 0x000fe400078e00ff */
[----:B0-----:R-:W-:-:S07]  /*19b0*/  IMAD.MOV.U32 R13, RZ, RZ, RZ ;  /* 0x000000ffff0d7224 */ /* 0x001fce00078e00ff */
[----:B------:R-:W-:-:S07]  /*19c0*/  LEPC R20, `(.L_x_19) ;  /* 0x000000001014794e */ /* 0x000fce0000000000 */
[----:B-1---5:R-:W-:Y:S05]  /*19d0*/  CALL.ABS.NOINC R14 ;  /* 0x000000000e007343 */ /* 0x022fea0003c00000 */
.L_x_19:
[----:B------:R-:W-:-:S06]  /*19e0*/  ULOP3.LUT UR4, UR46, 0x1, URZ, 0xfc, !UPT ;  /* 0x000000012e047892 */ /* 0x000fcc000f8efc3f */
[----:B0-----:R-:W-:-:S05]  /*19f0*/  IMAD.U32 R0, RZ, RZ, UR4 ;  /* 0x00000004ff007e24 */ /* 0x001fca000f8e00ff */
[----:B------:R-:W-:-:S13]  /*1a00*/  ISETP.NE.AND P0, PT, R0, 0x3, PT ;  /* 0x000000030000780c */ /* 0x000fda0003f05270 */
[----:B------:R-:W-:Y:S05]  /*1a10*/  @!P0 BRA `(.L_x_20) ;  /* 0x0000000000048947 */ /* 0x000fea0003800000 */
[----:B------:R-:W-:Y:S01]  /*1a20*/  BPT.TRAP 0x1 ;  /* 0x000000040000795c */ /* 0x000fe20000300000 */
.L_x_20:
[----:B------:R-:W-:Y:S02]  /*1a30*/  IMAD.U32 R3, RZ, RZ, UR40 ;  /* 0x00000028ff037e24 */ /* 0x000fe4000f8e00ff */
[----:B------:R-:W-:-:S03]  /*1a40*/  IMAD.U32 R0, RZ, RZ, UR43 ;  /* 0x0000002bff007e24 */ /* 0x000fc6000f8e00ff */
[----:B------:R-:W-:Y:S02]  /*1a50*/  LEA R3, R3, UR38, 0x3 ;  /* 0x0000002603037c11 */ /* 0x000fe4000f8e18ff */
[----:B------:R-:W-:-:S04]  /*1a60*/  SHF.L.U32 R0, R0, 0x1f, RZ ;  /* 0x0000001f00007819 */ /* 0x000fc800000006ff */
[----:B------:R0:W1:Y:S01]  /*1a70*/  SYNCS.PHASECHK.TRANS64.TRYWAIT P1, [R3+URZ], R0 ;  /* 0x00000000030075a7 */ /* 0x000062000802017f */
[----:B------:R-:W-:Y:S05]  /*1a80*/  @!P0 BRA `(.L_x_21) ;  /* 0x0000000000048947 */ /* 0x000fea0003800000 */
[----:B------:R-:W-:Y:S01]  /*1a90*/  BPT.TRAP 0x1 ;  /* 0x000000040000795c */ /* 0x000fe20000300000 */
.L_x_21:
[----:B-1----:R-:W-:Y:S05]  /*1aa0*/  @P1 BRA `(.L_x_22) ;  /* 0x0000000000081947 */ /* 0x002fea0003800000 */
[----:B------:R-:W1:Y:S02]  /*1ab0*/  SYNCS.PHASECHK.TRANS64.TRYWAIT P1, [R3+URZ], R0 ;  /* 0x00000000030075a7 */ /* 0x000e64000802017f */
[----:B-1----:R-:W-:Y:S05]  /*1ac0*/  @!P1 BRA `(.L_x_23) ;  /* 0x0000003800b09947 */ /* 0x002fea0003800000 */
.L_x_22:
[----:B------:R-:W-:Y:S05]  /*1ad0*/  WARPSYNC.ALL ;  /* 0x0000000000007948 */ /* 0x000fea0003800000 */
[----:B------:R-:W-:Y:S01]  /*1ae0*/  ULEA UR4, UR40, UR44, 0x7 ;  /* 0x0000002c28047291 */ /* 0x000fe2000f8e383f */
[----:B------:R-:W-:Y:S01]  /*1af0*/  WARPGROUP.ARRIVE ;  /* 0x00000000000079c5 */ /* 0x000fe20000000000 */
[----:B------:R-:W-:Y:S01]  /*1b00*/  ULEA UR6, UR40, UR45, 0x7 ;  /* 0x0000002d28067291 */ /* 0x000fe2000f8e383f */
[----:B01----:R-:W-:Y:S01]  /*1b10*/  IMAD.U32 R0, RZ, RZ, UR41 ;  /* 0x00000029ff007e24 */ /* 0x003fe2000f8e00ff */
[----:B------:R-:W-:Y:S01]  /*1b20*/  UMOV UR5, 0xc0000010 ;  /* 0xc000001000057882 */ /* 0x000fe20000000000 */
[----:B------:R-:W-:-:S03]  /*1b30*/  UMOV UR7, 0xc0000010 ;  /* 0xc000001000077882 */ /* 0x000fc60000000000 */
[----:B------:R-:W-:-:S03]  /*1b40*/  ISETP.GE.AND P1, PT, R0, 0x1, PT ;  /* 0x000000010000780c */ /* 0x000fc60003f26270 */
[----:B------:R-:W-:Y:S03]  /*1b50*/  IGMMA.64x64x32.S8.S8 R24, gdesc[UR4], RZ, !UPT, gsb0 ;  /* 0x01e00000041879f1 */ /* 0x000fe6000c0410ff */
[----:B------:R-:W-:-:S07]  /*1b60*/  WARPGROUP.DEPBAR.LE gsb0, 0x0 ;  /* 0x00008000000079c5 */ /* 0x000fce0000010000 */
[----:B------:R-:W-:Y:S05]  /*1b70*/  @!P1 BRA `(.L_x_24) ;  /* 0x0000000000bc9947 */ /* 0x000fea0003800000 */
[----:B------:R-:W-:Y:S01]  /*1b80*/  UIADD3 UR4, UR40, 0x1, URZ ;  /* 0x0000000128047890 */ /* 0x000fe2000fffe03f */
[----:B------:R-:W-:Y:S02]  /*1b90*/  IMAD.U32 R0, RZ, RZ, UR41 ;  /* 0x00000029ff007e24 */ /* 0x000fe4000f8e00ff */
[----:B------:R-:W-:Y:S01]  /*1ba0*/  IMAD.U32 R3, RZ, RZ, UR40 ;  /* 0x00000028ff037e24 */ /* 0x000fe2000f8e00ff */
[----:B------:R-:W-:-:S04]  /*1bb0*/  UISETP.NE.AND UP0, UPT, UR4, 0x4, UPT ;  /* 0x000000040400788c */ /* 0x000fc8000bf05270 */
[----:B------:R-:W-:Y:S02]  /*1bc0*/  USEL UR5, URZ, 0x1, UP0 ;  /* 0x000000013f057887 */ /* 0x000fe40008000000 */
[----:B------:R-:W-:Y:S02]  /*1bd0*/  USEL UR8, UR4, URZ, UP0 ;  /* 0x0000003f04087287 */ /* 0x000fe40008000000 */
[----:B------:R-:W-:-:S06]  /*1be0*/  ULOP3.LUT UR5, UR43, UR5, URZ, 0x3c, !UPT ;  /* 0x000000052b057292 */ /* 0x000fcc000f8e3c3f */
[----:B------:R-:W-:-:S07]  /*1bf0*/  IMAD.U32 R6, RZ, RZ, UR5 ;  /* 0x00000005ff067e24 */ /* 0x000fce000f8e00ff */
.L_x_31:
[----:B------:R-:W-:Y:S05]  /*1c00*/  @!P0 BRA `(.L_x_25) ;  /* 0x0000000000048947 */ /* 0x000fea0003800000 */
[----:B------:R-:W-:Y:S01]  /*1c10*/  BPT.TRAP 0x1 ;  /* 0x000000040000795c */ /* 0x000fe20000300000 */
.L_x_25:
[----:B------:R-:W-:Y:S01]  /*1c20*/  ULEA UR4, UR8, UR38, 0x3 ;  /* 0x0000002608047291 */ /* 0x000fe2000f8e183f */
[----:B------:R-:W-:-:S08]  /*1c30*/  SHF.L.U32 R4, R6, 0x1f, RZ ;  /* 0x0000001f06047819 */ /* 0x000fd000000006ff */
[----:B------:R0:W1:Y:S01]  /*1c40*/  SYNCS.PHASECHK.TRANS64.TRYWAIT P1, [UR4], R4 ;  /* 0x00000004ff0075a7 */ /* 0x0000620008020144 */
[----:B------:R-:W-:Y:S05]  /*1c50*/  @!P0 BRA `(.L_x_26) ;  /* 0x0000000000048947 */ /* 0x000fea0003800000 */
[----:B------:R-:W-:Y:S01]  /*1c60*/  BPT.TRAP 0x1 ;  /* 0x000000040000795c */ /* 0x000fe20000300000 */
.L_x_26:
[----:B-1----:R-:W-:Y:S05]  /*1c70*/  @P1 BRA `(.L_x_27) ;  /* 0x0000000000081947 */ /* 0x002fea0003800000 */
[----:B------:R-:W1:Y:S02]  /*1c80*/  SYNCS.PHASECHK.TRANS64.TRYWAIT P1, [UR4], R4 ;  /* 0x00000004ff0075a7 */ /* 0x000e640008020144 */
[----:B-1----:R-:W-:Y:S05]  /*1c90*/  @!P1 BRA `(.L_x_28) ;  /* 0x0000003800509947 */ /* 0x002fea0003800000 */
.L_x_27:
[----:B------:R-:W-:Y:S01]  /*1ca0*/  ULEA UR4, UR8, UR44, 0x7 ;  /* 0x0000002c08047291 */ /* 0x000fe2000f8e383f */
[----:B------:R-:W-:Y:S01]  /*1cb0*/  WARPGROUP.ARRIVE ;  /* 0x00000000000079c5 */ /* 0x000fe20000000000 */
[----:B------:R-:W-:Y:S01]  /*1cc0*/  ULEA UR6, UR8, UR45, 0x7 ;  /* 0x0000002d08067291 */ /* 0x000fe2000f8e383f */
[----:B------:R-:W-:Y:S01]  /*1cd0*/  UMOV UR5, 0xc0000010 ;  /* 0xc000001000057882 */ /* 0x000fe20000000000 */
[----:B------:R-:W-:-:S07]  /*1ce0*/  UMOV UR7, 0xc0000010 ;  /* 0xc000001000077882 */ /* 0x000fce0000000000 */
[----:B------:R-:W-:Y:S03]  /*1cf0*/  IGMMA.64x64x32.S8.S8 R24, gdesc[UR4], R24, gsb0 ;  /* 0x01e00000041879f1 */ /* 0x000fe60008041018 */
[----:B------:R-:W-:Y:S02]  /*1d00*/  WARPGROUP.DEPBAR.LE gsb0, 0x0 ;  /* 0x00008000000079c5 */ /* 0x000fe40000010000 */
[----:B------:R-:W-:Y:S05]  /*1d10*/  @!P0 BRA `(.L_x_29) ;  /* 0x0000000000048947 */ /* 0x000fea0003800000 */
[----:B------:R-:W-:Y:S01]  /*1d20*/  BPT.TRAP 0x1 ;  /* 0x000000040000795c */ /* 0x000fe20000300000 */
.L_x_29:
[----:B------:R-:W-:Y:S01]  /*1d30*/  ISETP.NE.AND P1, PT, R23, RZ, PT ;  /* 0x000000ff1700720c */ /* 0x000fe20003f25270 */
[----:B------:R-:W-:-:S12]  /*1d40*/  UISETP.GT.U32.AND UP0, UPT, UR46, 0x1, UPT ;  /* 0x000000012e00788c */ /* 0x000fd8000bf04070 */
[----:B01----:R-:W-:-:S05]  /*1d50*/  @P1 LEA R4, R3, UR38, 0x3 ;  /* 0x0000002603041c11 */ /* 0x003fca000f8e18ff */
[----:B------:R-:W-:-:S05]  /*1d60*/  @P1 VIADD R5, R4, 0x20 ;  /* 0x0000002004051836 */ /* 0x000fca0000000000 */
[----:B------:R-:W-:-:S04]  /*1d70*/  @P1 PRMT R5, R22, 0x654, R5 ;  /* 0x0000065416051816 */ /* 0x000fc80000000005 */
[----:B------:R0:W-:Y:S01]  /*1d80*/  @P1 SYNCS.ARRIVE.TRANS64.RED.A1T0 RZ, [R5+URZ], RZ ;  /* 0x000000ff05ff19a7 */ /* 0x0001e2000810043f */
[----:B------:R-:W-:-:S13]  /*1d90*/  PLOP3.LUT P1, PT, PT, PT, UP0, 0x80, 0x0 ;  /* 0x000000000000781c */ /* 0x000fda0003f2f008 */
[----:B0-----:R-:W-:Y:S05]  /*1da0*/  @P1 BRA `(.L_x_30) ;  /* 0x0000000000041947 */ /* 0x001fea0003800000 */
[----:B------:R-:W-:Y:S01]  /*1db0*/  BPT.TRAP 0x1 ;  /* 0x000000040000795c */ /* 0x000fe20000300000 */
.L_x_30:
[----:B------:R-:W-:Y:S01]  /*1dc0*/  UIADD3 UR8, UR8, 0x1, URZ ;  /* 0x0000000108087890 */ /* 0x000fe2000fffe03f */
[C---:B------:R-:W-:Y:S01]  /*1dd0*/  ISETP.GT.AND P2, PT, R0.reuse, 0x1, PT ;  /* 0x000000010000780c */ /* 0x040fe20003f44270 */
[----:B------:R-:W-:Y:S02]  /*1de0*/  VIADD R3, R3, 0x1 ;  /* 0x0000000103037836 */ /* 0x000fe40000000000 */
[----:B------:R-:W-:Y:S01]  /*1df0*/  UISETP.NE.AND UP0, UPT, UR8, 0x4, UPT ;  /* 0x000000040800788c */ /* 0x000fe2000bf05270 */
[----:B------:R-:W-:Y:S02]  /*1e00*/  VIADD R0, R0, 0xffffffff ;  /* 0xffffffff00007836 */ /* 0x000fe40000000000 */
[C---:B------:R-:W-:Y:S01]  /*1e10*/  ISETP.NE.AND P1, PT, R3.reuse, 0x4, PT ;  /* 0x000000040300780c */ /* 0x040fe20003f25270 */
[----:B------:R-:W-:Y:S02]  /*1e20*/  USEL UR4, URZ, 0x1, UP0 ;  /* 0x000000013f047887 */ /* 0x000fe40008000000 */
[----:B------:R-:W-:Y:S01]  /*1e30*/  USEL UR8, UR8, URZ, UP0 ;  /* 0x0000003f08087287 */ /* 0x000fe20008000000 */
[----:B------:R-:W-:-:S03]  /*1e40*/  SEL R3, R3, RZ, P1 ;  /* 0x000000ff03037207 */ /* 0x000fc60000800000 */
[----:B------:R-:W-:Y:S01]  /*1e50*/  LOP3.LUT R6, R6, UR4, RZ, 0x3c, !PT ;  /* 0x0000000406067c12 */ /* 0x000fe2000f8e3cff */
[----:B------:R-:W-:Y:S07]  /*1e60*/  @P2 BRA `(.L_x_31) ;  /* 0xfffffffc00642947 */ /* 0x000fee000383ffff */
.L_x_24:
[----:B------:R-:W0:Y:S01]  /*1e70*/  LDC R0, c[0x0][0x28c] ;  /* 0x0000a300ff007b82 */ /* 0x000e220000000800 */
[----:B------:R1:W-:Y:S01]  /*1e80*/  SYNCS.ARRIVE.TRANS64.A1T0 RZ, [R68+UR52], RZ ;  /* 0x000000ff44ff79a7 */ /* 0x0003e20008100034 */
[----:B0-----:R-:W-:-:S13]  /*1e90*/  ISETP.GE.AND P1, PT, R0, 0x1, PT ;  /* 0x000000010000780c */ /* 0x001fda0003f26270 */
[----:B-1----:R-:W-:Y:S05]  /*1ea0*/  @!P1 BRA `(.L_x_32) ;  /* 0x0000000000409947 */ /* 0x002fea0003800000 */
[----:B------:R-:W-:Y:S05]  /*1eb0*/  @!P0 BRA `(.L_x_33) ;  /* 0x0000000000048947 */ /* 0x000fea0003800000 */
[----:B------:R-:W-:Y:S01]  /*1ec0*/  BPT.TRAP 0x1 ;  /* 0x000000040000795c */ /* 0x000fe20000300000 */
.L_x_33:
[----:B------:R-:W-:Y:S01]  /*1ed0*/  ISETP.NE.AND P0, PT, R23, RZ, PT ;  /* 0x000000ff1700720c */ /* 0x000fe20003f05270 */
[----:B------:R-:W-:-:S12]  /*1ee0*/  IMAD.U32 R3, RZ, RZ, UR38 ;  /* 0x00000026ff037e24 */ /* 0x000fd8000f8e00ff */
[----:B------:R-:W-:-:S05]  /*1ef0*/  VOTEU.ANY UP0, P0 ;  /* 0x00000000003f7886 */ /* 0x000fca0000000100 */
[----:B------:R-:W-:Y:S02]  /*1f00*/  @UP0 UIADD3 UR4, UR41, UR40, URZ ;  /* 0x0000002829040290 */ /* 0x000fe4000fffe03f */
[----:B------:R-:W-:-:S04]  /*1f10*/  UISETP.GT.U32.AND UP0, UPT, UR46, 0x1, UPT ;  /* 0x000000012e00788c */ /* 0x000fc8000bf04070 */
[----:B------:R-:W-:-:S04]  /*1f20*/  IMAD.U32 R0, RZ, RZ, UR4 ;  /* 0x00000004ff007e24 */ /* 0x000fc8000f8e00ff */
[----:B------:R-:W-:-:S05]  /*1f30*/  @P0 IMAD.SHL.U32 R0, R0, 0x8, RZ ;  /* 0x0000000800000824 */ /* 0x000fca00078e00ff */
[----:B------:R-:W-:-:S04]  /*1f40*/  @P0 LOP3.LUT R0, R0, 0x18, RZ, 0xc0, !PT ;  /* 0x0000001800000812 */ /* 0x000fc800078ec0ff */
[----:B------:R-:W-:-:S04]  /*1f50*/  @P0 IADD3 R3, R3, 0x20, R0 ;  /* 0x0000002003030810 */ /* 0x000fc80007ffe000 */
[----:B------:R-:W-:-:S04]  /*1f60*/  @P0 PRMT R3, R22, 0x654, R3 ;  /* 0x0000065416030816 */ /* 0x000fc80000000003 */
[----:B------:R0:W-:Y:S01]  /*1f70*/  @P0 SYNCS.ARRIVE.TRANS64.RED.A1T0 RZ, [R3+URZ], RZ ;  /* 0x000000ff03ff09a7 */ /* 0x0001e2000810043f */
[----:B------:R-:W-:-:S13]  /*1f80*/  PLOP3.LUT P0, PT, PT, PT, UP0, 0x80, 0x0 ;  /* 0x000000000000781c */ /* 0x000fda0003f0f008 */
[----:B0-----:R-:W-:Y:S05]  /*1f90*/  @P0 BRA `(.L_x_32) ;  /* 0x0000000000040947 */ /* 0x001fea0003800000 */
[----:B------:R-:W-:Y:S01]  /*1fa0*/  BPT.TRAP 0x1 ;  /* 0x000000040000795c */ /* 0x000fe20000300000 */
.L_x_32:
[----:B------:R-:W-:Y:S01]  /*1fb0*/  SHF.L.U32 R0, R67, 0x1f, RZ ;  /* 0x0000001f43007819 */ /* 0x000fe200000006ff */
[----:B------:R-:W-:Y:S01]  /*1fc0*/  UIADD3 UR40, UR50, UR40, URZ ;  /* 0x0000002832287290 */ /* 0x000fe2000fffe03f */
[----:B------:R-:W-:Y:S01]  /*1fd0*/  IMAD.SHL.U32 R11, R18, 0x40, RZ ;  /* 0x00000040120b7824 */ /* 0x000fe200078e00ff */
[----:B------:R-:W-:Y:S01]  /*1fe0*/  SHF.R.S32.HI R14, RZ, 0x1f, R2 ;  /* 0x0000001fff0e7819 */ /* 0x000fe20000011402 */
[----:B------:R-:W0:Y:S01]  /*1ff0*/  SYNCS.PHASECHK.TRANS64.TRYWAIT P0, [R63+URZ+0x8], R0 ;  /* 0x000008003f0075a7 */ /* 0x000e22000800017f */
[----:B------:R-:W-:Y:S02]  /*2000*/  USHF.R.U32.HI UR4, URZ, 0x2, UR40 ;  /* 0x000000023f047899 */ /* 0x000fe40008011628 */
[----:B------:R-:W-:Y:S02]  /*2010*/  UISETP.GT.U32.AND UP0, UPT, UR40, 0x3, UPT ;  /* 0x000000032800788c */ /* 0x000fe4000bf04070 */
[----:B------:R-:W-:Y:S02]  /*2020*/  ULOP3.LUT UR4, UR4, 0x1, URZ, 0xc0, !UPT ;  /* 0x0000000104047892 */ /* 0x000fe4000f8ec03f */
[----:B------:R-:W-:-:S02]  /*2030*/  UISETP.LT.U32.AND UP0, UPT, UR50, 0x4, UP0 ;  /* 0x000000043200788c */ /* 0x000fc40008701070 */
[----:B------:R-:W-:Y:S02]  /*2040*/  UISETP.NE.U32.AND UP1, UPT, UR4, 0x1, UPT ;  /* 0x000000010400788c */ /* 0x000fe4000bf25070 */
[----:B------:R-:W-:Y:S02]  /*2050*/  USEL UR5, URZ, 0x1, !UP0 ;  /* 0x000000013f057887 */ /* 0x000fe4000c000000 */
[----:B------:R-:W-:Y:S02]  /*2060*/  UISETP.GT.U32.AND UP1, UPT, UR50, 0x3, !UP1 ;  /* 0x000000033200788c */ /* 0x000fe4000cf24070 */
[----:B------:R-:W-:Y:S02]  /*2070*/  ULOP3.LUT UR40, UR40, 0x3, URZ, 0xc0, !UPT ;  /* 0x0000000328287892 */ /* 0x000fe4000f8ec03f */
[----:B------:R-:W-:-:S04]  /*2080*/  USEL UR4, URZ, 0x1, !UP1 ;  /* 0x000000013f047887 */ /* 0x000fc8000c800000 */
[----:B------:R-:W-:Y:S01]  /*2090*/  ULOP3.LUT UR43, UR4, UR43, UR5, 0x96, !UPT ;  /* 0x0000002b042b7292 */ /* 0x000fe2000f8e9605 */
[----:B0-----:R-:W-:Y:S11]  /*20a0*/  @!P0 BRA `(.L_x_34) ;  /* 0x0000003400648947 */ /* 0x001ff60003800000 */
.L_x_128:
[----:B0-----:R-:W-:Y:S01]  /*20b0*/  IMAD.SHL.U32 R0, R19, 0x40, RZ ;  /* 0x0000004013007824 */ /* 0x001fe200078e00ff */
[----:B------:R-:W-:Y:S01]  /*20c0*/  ULDC UR6, c[0x0][0x284] ;  /* 0x0000a10000067ab9 */ /* 0x000fe20000000800 */
[----:B------:R-:W-:Y:S01]  /*20d0*/  ULDC.64 UR4, c[0x0][0x5d0] ;  /* 0x0001740000047ab9 */ /* 0x000fe20000000a00 */
[----:B------:R-:W-:Y:S01]  /*20e0*/  SHF.R.S32.HI R10, RZ, 0x1f, R11 ;  /* 0x0000001fff0a7819 */ /* 0x000fe2000001140b */
[----:B------:R-:W-:Y:S01]  /*20f0*/  IMAD R3, R14, UR4, RZ ;  /* 0x000000040e037c24 */ /* 0x000fe2000f8e02ff */
[----:B------:R-:W-:Y:S01]  /*2100*/  ISETP.GE.AND P0, PT, R0, UR6, PT ;  /* 0x0000000600007c0c */ /* 0x000fe2000bf06270 */
[C---:B------:R-:W-:Y:S01]  /*2110*/  IMAD.WIDE.U32 R4, R2.reuse, UR4, R60 ;  /* 0x0000000402047c25 */ /* 0x040fe2000f8e003c */
[----:B------:R-:W-:Y:S02]  /*2120*/  ULDC UR4, c[0x0][0x288] ;  /* 0x0000a20000047ab9 */ /* 0x000fe40000000800 */
[C---:B------:R-:W-:Y:S01]  /*2130*/  ISETP.GE.OR P0, PT, R11.reuse, UR4, P0 ;  /* 0x000000040b007c0c */ /* 0x040fe20008706670 */
[----:B------:R-:W-:Y:S01]  /*2140*/  IMAD R3, R2, UR5, R3 ;  /* 0x0000000502037c24 */ /* 0x000fe2000f8e0203 */
[----:B------:R-:W-:-:S04]  /*2150*/  IADD3 R4, P1, R11, R4, RZ ;  /* 0x000000040b047210 */ /* 0x000fc80007f3e0ff */
[----:B------:R-:W-:-:S07]  /*2160*/  IADD3.X R5, R10, R5, R3, P1, !PT ;  /* 0x000000050a057210 */ /* 0x000fce0000ffe403 */
[----:B------:R-:W-:Y:S05]  /*2170*/  @P0 BRA `(.L_x_35) ;  /* 0x0000001c001c0947 */ /* 0x000fea0003800000 */
[----:B------:R-:W0:Y:S01]  /*2180*/  LDC.64 R8, c[0x0][0x5c8] ;  /* 0x00017200ff087b82 */ /* 0x000e220000000a00 */
[----:B------:R-:W-:Y:S01]  /*2190*/  IMAD.WIDE R12, R19, 0x40, R58 ;  /* 0x00000040130c7825 */ /* 0x000fe200078e023a */
[----:B------:R-:W-:Y:S01]  /*21a0*/  ULDC.64 UR4, c[0x0][0x5c0] ;  /* 0x0001700000047ab9 */ /* 0x000fe20000000a00 */
[----:B------:R-:W-:Y:S02]  /*21b0*/  BSSY B0, `(.L_x_35) ;  /* 0x00001c3000007945 */ /* 0x000fe40003800000 */
[----:B------:R-:W-:Y:S02]  /*21c0*/  IMAD.IADD R69, R65, 0x1, -R0 ;  /* 0x0000000141457824 */ /* 0x000fe400078e0a00 */
[----:B------:R-:W-:Y:S02]  /*21d0*/  IMAD.IADD R70, R62, 0x1, -R11 ;  /* 0x000000013e467824 */ /* 0x000fe400078e0a0b */
[-C--:B0-----:R-:W-:Y:S02]  /*21e0*/  IMAD R3, R13, R8.reuse, RZ ;  /* 0x000000080d037224 */ /* 0x081fe400078e02ff */
[----:B------:R-:W-:-:S04]  /*21f0*/  IMAD.WIDE.U32 R4, R12, R8, R4 ;  /* 0x000000080c047225 */ /* 0x000fc800078e0004 */
[----:B------:R-:W-:Y:S01]  /*2200*/  IMAD R3, R12, R9, R3 ;  /* 0x000000090c037224 */ /* 0x000fe200078e0203 */
[----:B------:R-:W-:-:S03]  /*2210*/  IADD3 R6, P0, R4, UR4, RZ ;  /* 0x0000000404067c10 */ /* 0x000fc6000ff1e0ff */
[----:B------:R-:W-:Y:S01]  /*2220*/  IMAD.IADD R3, R5, 0x1, R3 ;  /* 0x0000000105037824 */ /* 0x000fe200078e0203 */
[----:B------:R-:W-:-:S04]  /*2230*/  LEA R4, P1, R8, R6, 0x3 ;  /* 0x0000000608047211 */ /* 0x000fc800078218ff */
[----:B------:R-:W-:Y:S02]  /*2240*/  IADD3.X R7, R3, UR5, RZ, P0, !PT ;  /* 0x0000000503077c10 */ /* 0x000fe400087fe4ff */
[----:B-----5:R-:W-:Y:S02]  /*2250*/  ISETP.NE.AND P0, PT, R57, RZ, PT ;  /* 0x000000ff3900720c */ /* 0x020fe40003f05270 */
[----:B------:R-:W-:-:S11]  /*2260*/  LEA.HI.X R5, R8, R7, R9, 0x3, P1 ;  /* 0x0000000708057211 */ /* 0x000fd600008f1c09 */
[----:B------:R-:W-:Y:S05]  /*2270*/  @!P0 BRA `(.L_x_36) ;  /* 0x0000001400188947 */ /* 0x000fea0003800000 */
[----:B------:R-:W0:Y:S01]  /*2280*/  LDC.64 R18, c[0x0][0x5b0] ;  /* 0x00016c00ff127b82 */ /* 0x000e220000000a00 */
[----:B------:R-:W-:Y:S01]  /*2290*/  ULDC.64 UR4, c[0x0][0x5b8] ;  /* 0x00016e0000047ab9 */ /* 0x000fe20000000a00 */
[----:B------:R-:W-:Y:S01]  /*22a0*/  ISETP.GE.AND P2, PT, R70, 0x1, PT ;  /* 0x000000014600780c */ /* 0x000fe20003f46270 */
[----:B------:R-:W-:Y:S01]  /*22b0*/  IMAD.WIDE.U32 R8, R2, UR4, R60 ;  /* 0x0000000402087c25 */ /* 0x000fe2000f8e003c */
[----:B------:R-:W-:Y:S02]  /*22c0*/  BSSY B1, `(.L_x_37) ;  /* 0x000000e000017945 */ /* 0x000fe40003800000 */
[----:B------:R-:W-:Y:S01]  /*22d0*/  ISETP.LT.OR P4, PT, R69, 0x1, !P2 ;  /* 0x000000014500780c */ /* 0x000fe20005781670 */
[----:B------:R-:W-:Y:S01]  /*22e0*/  IMAD R3, R14, UR4, RZ ;  /* 0x000000040e037c24 */ /* 0x000fe2000f8e02ff */
[----:B------:R-:W1:Y:S01]  /*22f0*/  LDC.64 R20, c[0x0][0x5a8] ;  /* 0x00016a00ff147b82 */ /* 0x000e620000000a00 */
[----:B------:R-:W-:Y:S02]  /*2300*/  IADD3 R8, P0, R11, R8, RZ ;  /* 0x000000080b087210 */ /* 0x000fe40007f1e0ff */
[----:B------:R-:W-:-:S05]  /*2310*/  IMAD R3, R2, UR5, R3 ;  /* 0x0000000502037c24 */ /* 0x000fca000f8e0203 */
[----:B------:R-:W-:Y:S01]  /*2320*/  IADD3.X R9, R10, R9, R3, P0, !PT ;  /* 0x000000090a097210 */ /* 0x000fe200007fe403 */
[-C--:B0-----:R-:W-:Y:S02]  /*2330*/  IMAD R0, R13, R18.reuse, RZ ;  /* 0x000000120d007224 */ /* 0x081fe400078e02ff */
[----:B------:R-:W-:-:S04]  /*2340*/  IMAD.WIDE.U32 R2, R12, R18, R8 ;  /* 0x000000120c027225 */ /* 0x000fc800078e0008 */
[----:B------:R-:W-:Y:S01]  /*2350*/  IMAD R15, R12, R19, R0 ;  /* 0x000000130c0f7224 */ /* 0x000fe200078e0200 */
[----:B-1----:R-:W-:-:S04]  /*2360*/  IADD3 R2, P0, R2, R20, RZ ;  /* 0x0000001402027210 */ /* 0x002fc80007f1e0ff */
[----:B------:R-:W-:Y:S01]  /*2370*/  IADD3.X R3, R21, R3, R15, P0, !PT ;  /* 0x0000000315037210 */ /* 0x000fe200007fe40f */
[----:B------:R-:W-:Y:S08]  /*2380*/  @P4 BRA `(.L_x_38) ;  /* 0x0000000000044947 */ /* 0x000ff00003800000 */
[----:B------:R0:W5:Y:S02]  /*2390*/  LDG.E.U8 R66, desc[UR54][R2.64] ;  /* 0x0000003602427981 */ /* 0x000164000c1e1100 */
.L_x_38:
[----:B------:R-:W-:Y:S05]  /*23a0*/  BSYNC B1 ;  /* 0x0000000000017941 */ /* 0x000fea0003800000 */
.L_x_37:
[----:B-----5:R-:W-:Y:S01]  /*23b0*/  LOP3.LUT R0, R66, 0xffff, RZ, 0xc0, !PT ;  /* 0x0000ffff42007812 */ /* 0x020fe200078ec0ff */
[C---:B------:R-:W-:Y:S01]  /*23c0*/  IMAD.SHL.U32 R10, R18.reuse, 0x8, RZ ;  /* 0x00000008120a7824 */ /* 0x040fe200078e00ff */
[----:B------:R-:W-:Y:S01]  /*23d0*/  SHF.L.U64.HI R11, R18, 0x3, R19 ;  /* 0x00000003120b7819 */ /* 0x000fe20000010213 */
[----:B------:R-:W-:Y:S01]  /*23e0*/  BSSY B1, `(.L_x_39) ;  /* 0x0000016000017945 */ /* 0x000fe20003800000 */
[----:B------:R-:W-:Y:S02]  /*23f0*/  ISETP.GE.AND P1, PT, R70, 0x2, PT ;  /* 0x000000024600780c */ /* 0x000fe40003f26270 */
[----:B------:R-:W-:Y:S01]  /*2400*/  PRMT R0, R0, 0x8880, RZ ;  /* 0x0000888000007816 */ /* 0x000fe200000000ff */
[----:B------:R-:W-:Y:S01]  /*2410*/  IMAD.WIDE.U32 R10, R12, R18, R10 ;  /* 0x000000120c0a7225 */ /* 0x000fe200078e000a */
[C---:B------:R-:W-:Y:S02]  /*2420*/  ISETP.LT.OR P6, PT, R69.reuse, 0x1, !P1 ;  /* 0x000000014500780c */ /* 0x040fe40004fc1670 */
[----:B------:R-:W-:Y:S01]  /*2430*/  ISETP.LT.OR P2, PT, R69, 0x9, !P2 ;  /* 0x000000094500780c */ /* 0x000fe20005741670 */
[----:B------:R-:W-:Y:S01]  /*2440*/  IMAD R13, R0, R57, RZ ;  /* 0x00000039000d7224 */ /* 0x000fe200078e02ff */
[----:B------:R-:W-:Y:S01]  /*2450*/  IADD3 R8, P0, P3, R8, R20, R10 ;  /* 0x0000001408087210 */ /* 0x000fe20007b1e00a */
[----:B------:R-:W-:Y:S01]  /*2460*/  IMAD.IADD R0, R15, 0x1, R11 ;  /* 0x000000010f007824 */ /* 0x000fe200078e020b */
[----:B------:R-:W-:Y:S01]  /*2470*/  ISETP.LT.OR P1, PT, R69, 0x9, !P1 ;  /* 0x000000094500780c */ /* 0x000fe20004f21670 */
[----:B------:R-:W-:-:S03]  /*2480*/  @!P4 IMAD R11, R24, R56, R13 ;  /* 0x00000038180bc224 */ /* 0x000fc600078e020d */
[----:B------:R-:W-:Y:S02]  /*2490*/  IADD3.X R9, R9, R21, R0, P0, P3 ;  /* 0x0000001509097210 */ /* 0x000fe400007e6400 */
[C---:B------:R-:W-:Y:S01]  /*24a0*/  ISETP.GE.AND P3, PT, R70.reuse, 0x9, PT ;  /* 0x000000094600780c */ /* 0x040fe20003f66270 */
[----:B------:R1:W-:Y:S01]  /*24b0*/  @!P4 STG.E.U8 desc[UR54][R6.64], R11 ;  /* 0x0000000b0600c986 */ /* 0x0003e2000c101136 */
[----:B------:R-:W-:Y:S02]  /*24c0*/  ISETP.GE.AND P0, PT, R70, 0xa, PT ;  /* 0x0000000a4600780c */ /* 0x000fe40003f06270 */
[C---:B------:R-:W-:Y:S02]  /*24d0*/  ISETP.LT.OR P5, PT, R69.reuse, 0x1, !P3 ;  /* 0x000000014500780c */ /* 0x040fe40005fa1670 */
[C---:B------:R-:W-:Y:S02]  /*24e0*/  ISETP.LT.OR P4, PT, R69.reuse, 0x1, !P0 ;  /* 0x000000014500780c */ /* 0x040fe40004781670 */
[----:B------:R-:W-:Y:S01]  /*24f0*/  ISETP.LT.OR P3, PT, R69, 0x9, !P3 ;  /* 0x000000094500780c */ /* 0x000fe20005f61670 */
[----:B------:R-:W-:-:S12]  /*2500*/  @P6 BRA `(.L_x_40) ;  /* 0x00000000000c6947 */ /* 0x000fd80003800000 */
[----:B------:R-:W2:Y:S02]  /*2510*/  LDG.E.U8 R66, desc[UR54][R2.64+0x1] ;  /* 0x0000013602427981 */ /* 0x000ea4000c1e1100 */
[----:B--2---:R-:W-:-:S05]  /*2520*/  PRMT R0, R66, 0x8880, RZ ;  /* 0x0000888042007816 */ /* 0x004fca00000000ff */
[----:B------:R-:W-:-:S07]  /*2530*/  IMAD R13, R0, R57, RZ ;  /* 0x00000039000d7224 */ /* 0x000fce00078e02ff */
.L_x_40:
[----:B------:R-:W-:Y:S05]  /*2540*/  BSYNC B1 ;  /* 0x0000000000017941 */ /* 0x000fea0003800000 */
.L_x_39:
[----:B------:R-:W-:Y:S01]  /*2550*/  @!P6 IMAD R25, R25, R56, R13 ;  /* 0x000000381919e224 */ /* 0x000fe200078e020d */
[----:B------:R-:W-:Y:S04]  /*2560*/  BSSY B1, `(.L_x_41) ;  /* 0x0000006000017945 */ /* 0x000fe80003800000 */
[----:B------:R2:W-:Y:S01]  /*2570*/  @!P6 STG.E.U8 desc[UR54][R6.64+0x1], R25 ;  /* 0x000001190600e986 */ /* 0x0005e2000c101136 */
[----:B------:R-:W-:Y:S05]  /*2580*/  @P2 BRA `(.L_x_42) ;  /* 0x00000000000c2947 */ /* 0x000fea0003800000 */
[----:B------:R-:W3:Y:S02]  /*2590*/  LDG.E.U8 R66, desc[UR54][R8.64] ;  /* 0x0000003608427981 */ /* 0x000ee4000c1e1100 */
[----:B---3--:R-:W-:-:S05]  /*25a0*/  PRMT R0, R66, 0x8880, RZ ;  /* 0x0000888042007816 */ /* 0x008fca00000000ff */
[----:B------:R-:W-:-:S07]  /*25b0*/  IMAD R13, R0, R57, RZ ;  /* 0x00000039000d7224 */ /* 0x000fce00078e02ff */
.L_x_42:
[----:B------:R-:W-:Y:S05]  /*25c0*/  BSYNC B1 ;  /* 0x0000000000017941 */ /* 0x000fea0003800000 */
.L_x_41:
[----:B-1----:R-:W-:Y:S01]  /*25d0*/  @!P2 IMAD R11, R26, R56, R13 ;  /* 0x000000381a0ba224 */ /* 0x002fe200078e020d */
[----:B------:R-:W-:Y:S04]  /*25e0*/  BSSY B1, `(.L_x_43) ;  /* 0x0000006000017945 */ /* 0x000fe80003800000 */
[----:B------:R1:W-:Y:S01]  /*25f0*/  @!P2 STG.E.U8 desc[UR54][R4.64], R11 ;  /* 0x0000000b0400a986 */ /* 0x0003e2000c101136 */
[----:B------:R-:W-:Y:S05]  /*2600*/  @P1 BRA `(.L_x_44) ;  /* 0x00000000000c1947 */ /* 0x000fea0003800000 */
[----:B------:R-:W3:Y:S02]  /*2610*/  LDG.E.U8 R66, desc[UR54][R8.64+0x1] ;  /* 0x0000013608427981 */ /* 0x000ee4000c1e1100 */
[----:B---3--:R-:W-:-:S05]  /*2620*/  PRMT R0, R66, 0x8880, RZ ;  /* 0x0000888042007816 */ /* 0x008fca00000000ff */
[----:B------:R-:W-:-:S07]  /*2630*/  IMAD R13, R0, R57, RZ ;  /* 0x00000039000d7224 */ /* 0x000fce00078e02ff */
.L_x_44:
[----:B------:R-:W-:Y:S05]  /*2640*/  BSYNC B1 ;  /* 0x0000000000017941 */ /* 0x000fea0003800000 */
.L_x_43:
[----:B------:R-:W-:Y:S01]  /*2650*/  @!P1 IMAD R27, R27, R56, R13 ;  /* 0x000000381b1b9224 */ /* 0x000fe200078e020d */
[----:B------:R-:W-:Y:S04]  /*2660*/  BSSY B1, `(.L_x_45) ;  /* 0x0000006000017945 */ /* 0x000fe80003800000 */
[----:B------:R3:W-:Y:S01]  /*2670*/  @!P1 STG.E.U8 desc[UR54][R4.64+0x1], R27 ;  /* 0x0000011b04009986 */ /* 0x0007e2000c101136 */
[----:B------:R-:W-:Y:S05]  /*2680*/  @P5 BRA `(.L_x_46) ;  /* 0x00000000000c5947 */ /* 0x000fea0003800000 */
[----:B------:R-:W4:Y:S02]  /*2690*/  LDG.E.U8 R66, desc[UR54][R2.64+0x8] ;  /* 0x0000083602427981 */ /* 0x000f24000c1e1100 */
[----:B----4-:R-:W-:-:S05]  /*26a0*/  PRMT R0, R66, 0x8880, RZ ;  /* 0x0000888042007816 */ /* 0x010fca00000000ff */
[----:B------:R-:W-:-:S07]  /*26b0*/  IMAD R13, R0, R57, RZ ;  /* 0x00000039000d7224 */ /* 0x000fce00078e02ff */
.L_x_46:
[----:B------:R-:W-:Y:S05]  /*26c0*/  BSYNC B1 ;  /* 0x0000000000017941 */ /* 0x000fea0003800000 */
.L_x_45:
[----:B-1----:R-:W-:Y:S01]  /*26d0*/  @!P5 IMAD R11, R28, R56, R13 ;  /* 0x000000381c0bd224 */ /* 0x002fe200078e020d */
[----:B------:R-:W-:Y:S04]  /*26e0*/  BSSY B1, `(.L_x_47) ;  /* 0x0000006000017945 */ /* 0x000fe80003800000 */
[----:B------:R1:W-:Y:S01]  /*26f0*/  @!P5 STG.E.U8 desc[UR54][R6.64+0x8], R11 ;  /* 0x0000080b0600d986 */ /* 0x0003e2000c101136 */
[----:B------:R-:W-:Y:S05]  /*2700*/  @P4 BRA `(.L_x_48) ;  /* 0x00000000000c4947 */ /* 0x000fea0003800000 */
[----:B------:R-:W4:Y:S02]  /*2710*/  LDG.E.U8 R66, desc[UR54][R2.64+0x9] ;  /* 0x0000093602427981 */ /* 0x000f24000c1e1100 */
[----:B----4-:R-:W-:-:S05]  /*2720*/  PRMT R0, R66, 0x8880, RZ ;  /* 0x0000888042007816 */ /* 0x010fca00000000ff */
[----:B------:R-:W-:-:S07]  /*2730*/  IMAD R13, R0, R57, RZ ;  /* 0x00000039000d7224 */ /* 0x000fce00078e02ff */
.L_x_48:
[----:B------:R-:W-:Y:S05]  /*2740*/  BSYNC B1 ;  /* 0x0000000000017941 */ /* 0x000fea0003800000 */
.L_x_47:
[----:B------:R-:W-:Y:S01]  /*2750*/  @!P4 IMAD R29, R29, R56, R13 ;  /* 0x000000381d1dc224 */ /* 0x000fe200078e020d */
[----:B------:R-:W-:Y:S04]  /*2760*/  BSSY B1, `(.L_x_49) ;  /* 0x0000006000017945 */ /* 0x000fe80003800000 */
[----:B------:R4:W-:Y:S01]  /*2770*/  @!P4 STG.E.U8 desc[UR54][R6.64+0x9], R29 ;  /* 0x0000091d0600c986 */ /* 0x0009e2000c101136 */
[----:B------:R-:W-:Y:S05]  /*2780*/  @P3 BRA `(.L_x_50) ;  /* 0x00000000000c3947 */ /* 0x000fea0003800000 */
[----:B------:R-:W5:Y:S02]  /*2790*/  LDG.E.U8 R66, desc[UR54][R8.64+0x8] ;  /* 0x0000083608427981 */ /* 0x000f64000c1e1100 */
[----:B-----5:R-:W-:-:S05]  /*27a0*/  PRMT R0, R66, 0x8880, RZ ;  /* 0x0000888042007816 */ /* 0x020fca00000000ff */
[----:B------:R-:W-:-:S07]  /*27b0*/  IMAD R13, R0, R57, RZ ;  /* 0x00000039000d7224 */ /* 0x000fce00078e02ff */
.L_x_50:
[----:B------:R-:W-:Y:S05]  /*27c0*/  BSYNC B1 ;  /* 0x0000000000017941 */ /* 0x000fea0003800000 */
.L_x_49:
[C---:B------:R-:W-:Y:S01]  /*27d0*/  ISETP.LT.OR P0, PT, R69.reuse, 0x9, !P0 ;  /* 0x000000094500780c */ /* 0x040fe20004701670 */
[----:B-1----:R-:W-:Y:S01]  /*27e0*/  @!P3 IMAD R11, R30, R56, R13 ;  /* 0x000000381e0bb224 */ /* 0x002fe200078e020d */
[C---:B------:R-:W-:Y:S01]  /*27f0*/  ISETP.GE.AND P4, PT, R70.reuse, 0x11, PT ;  /* 0x000000114600780c */ /* 0x040fe20003f86270 */
[----:B------:R-:W-:Y:S01]  /*2800*/  BSSY B1, `(.L_x_51) ;  /* 0x000000d000017945 */ /* 0x000fe20003800000 */
[C---:B------:R-:W-:Y:S02]  /*2810*/  ISETP.GE.AND P2, PT, R70.reuse, 0x12, PT ;  /* 0x000000124600780c */ /* 0x040fe40003f46270 */
[----:B------:R-:W-:Y:S01]  /*2820*/  ISETP.GE.AND P1, PT, R70, 0x19, PT ;  /* 0x000000194600780c */ /* 0x000fe20003f26270 */
[----:B------:R1:W-:Y:S01]  /*2830*/  @!P3 STG.E.U8 desc[UR54][R4.64+0x8], R11 ;  /* 0x0000080b0400b986 */ /* 0x0003e2000c101136 */
[C---:B------:R-:W-:Y:S02]  /*2840*/  ISETP.LT.OR P5, PT, R69.reuse, 0x1, !P4 ;  /* 0x000000014500780c */ /* 0x040fe400067a1670 */
[----:B------:R-:W-:-:S02]  /*2850*/  ISETP.LT.OR P3, PT, R69, 0x1, !P2 ;  /* 0x000000014500780c */ /* 0x000fc40005761670 */
[C---:B------:R-:W-:Y:S02]  /*2860*/  ISETP.LT.OR P6, PT, R69.reuse, 0x9, !P2 ;  /* 0x000000094500780c */ /* 0x040fe400057c1670 */
[C---:B------:R-:W-:Y:S02]  /*2870*/  ISETP.LT.OR P4, PT, R69.reuse, 0x9, !P4 ;  /* 0x000000094500780c */ /* 0x040fe40006781670 */
[----:B------:R-:W-:Y:S01]  /*2880*/  ISETP.LT.OR P2, PT, R69, 0x1, !P1 ;  /* 0x000000014500780c */ /* 0x000fe20004f41670 */
[----:B------:R-:W-:-:S12]  /*2890*/  @P0 BRA `(.L_x_52) ;  /* 0x00000000000c0947 */ /* 0x000fd80003800000 */
[----:B------:R-:W5:Y:S02]  /*28a0*/  LDG.E.U8 R66, desc[UR54][R8.64+0x9] ;  /* 0x0000093608427981 */ /* 0x000f64000c1e1100 */
[----:B-----5:R-:W-:-:S05]  /*28b0*/  PRMT R0, R66, 0x8880, RZ ;  /* 0x0000888042007816 */ /* 0x020fca00000000ff */
[----:B------:R-:W-:-:S07]  /*28c0*/  IMAD R13, R0, R57, RZ ;  /* 0x00000039000d7224 */ /* 0x000fce00078e02ff */
.L_x_52:
[----:B------:R-:W-:Y:S05]  /*28d0*/  BSYNC B1 ;  /* 0x0000000000017941 */ /* 0x000fea0003800000 */
.L_x_51:
[----:B------:R-:W-:Y:S01]  /*28e0*/  @!P0 IMAD R31, R31, R56, R13 ;  /* 0x000000381f1f8224 */ /* 0x000fe200078e020d */
[----:B------:R-:W-:Y:S04]  /*28f0*/  BSSY B1, `(.L_x_53) ;  /* 0x0000006000017945 */ /* 0x000fe80003800000 */
[----:B------:R0:W-:Y:S01]  /*2900*/  @!P0 STG.E.U8 desc[UR54][R4.64+0x9], R31 ;  /* 0x0000091f04008986 */ /* 0x0001e2000c101136 */
[----:B------:R-:W-:Y:S05]  /*2910*/  @P5 BRA `(.L_x_54) ;  /* 0x00000000000c5947 */ /* 0x000fea0003800000 */
[----:B------:R-:W5:Y:S02]  /*2920*/  LDG.E.U8 R66, desc[UR54][R2.64+0x10] ;  /* 0x0000103602427981 */ /* 0x000f64000c1e1100 */
[----:B-----5:R-:W-:-:S05]  /*2930*/  PRMT R0, R66, 0x8880, RZ ;  /* 0x0000888042007816 */ /* 0x020fca00000000ff */
[----:B------:R-:W-:-:S07]  /*2940*/  IMAD R13, R0, R57, RZ ;  /* 0x00000039000d7224 */ /* 0x000fce00078e02ff */
.L_x_54:
[----:B------:R-:W-:Y:S05]  /*2950*/  BSYNC B1 ;  /* 0x0000000000017941 */ /* 0x000fea0003800000 */
.L_x_53:
[----:B-1----:R-:W-:Y:S01]  /*2960*/  @!P5 IMAD R11, R32, R56, R13 ;  /* 0x00000038200bd224 */ /* 0x002fe200078e020d */
[----:B------:R-:W-:Y:S04]  /*2970*/  BSSY B1, `(.L_x_55) ;  /* 0x0000006000017945 */ /* 0x000fe80003800000 */
[----:B------:R1:W-:Y:S01]  /*2980*/  @!P5 STG.E.U8 desc[UR54][R6.64+0x10], R11 ;  /* 0x0000100b0600d986 */ /* 0x0003e2000c101136 */
[----:B------:R-:W-:Y:S05]  /*2990*/  @P3 BRA `(.L_x_56) ;  /* 0x00000000000c3947 */ /* 0x000fea0003800000 */
[----:B------:R-:W5:Y:S02]  /*29a0*/  LDG.E.U8 R66, desc[UR54][R2.64+0x11] ;  /* 0x0000113602427981 */ /* 0x000f64000c1e1100 */
[----:B-----5:R-:W-:-:S05]  /*29b0*/  PRMT R0, R66, 0x8880, RZ ;  /* 0x0000888042007816 */ /* 0x020fca00000000ff */
[----:B------:R-:W-:-:S07]  /*29c0*/  IMAD R13, R0, R57, RZ ;  /* 0x00000039000d7224 */ /* 0x000fce00078e02ff */
.L_x_56:
[----:B------:R-:W-:Y:S05]  /*29d0*/  BSYNC B1 ;  /* 0x0000000000017941 */ /* 0x000fea0003800000 */
.L_x_55:
[----:B------:R-:W-:Y:S01]  /*29e0*/  @!P3 IMAD R33, R33, R56, R13 ;  /* 0x000000382121b224 */ /* 0x000fe200078e020d */
[----:B------:R-:W-:Y:S04]  /*29f0*/  BSSY B1, `(.L_x_57) ;  /* 0x0000006000017945 */ /* 0x000fe80003800000 */
[----:B------:R0:W-:Y:S01]  /*2a00*/  @!P3 STG.E.U8 desc[UR54][R6.64+0x11], R33 ;  /* 0x000011210600b986 */ /* 0x0001e2000c101136 */
[----:B------:R-:W-:Y:S05]  /*2a10*/  @P4 BRA `(.L_x_58) ;  /* 0x00000000000c4947 */ /* 0x000fea0003800000 */
[----:B------:R-:W5:Y:S02]  /*2a20*/  LDG.E.U8 R66, desc[UR54][R8.64+0x10] ;  /* 0x0000103608427981 */ /* 0x000f64000c1e1100 */
[----:B-----5:R-:W-:-:S05]  /*2a30*/  PRMT R0, R66, 0x8880, RZ ;  /* 0x0000888042007816 */ /* 0x020fca00000000ff */
[----:B------:R-:W-:-:S07]  /*2a40*/  IMAD R13, R0, R57, RZ ;  /* 0x00000039000d7224 */ /* 0x000fce00078e02ff */
.L_x_58:
[----:B------:R-:W-:Y:S05]  /*2a50*/  BSYNC B1 ;  /* 0x0000000000017941 */ /* 0x000fea0003800000 */
.L_x_57:
[----:B-1----:R-:W-:Y:S01]  /*2a60*/  @!P4 IMAD R11, R34, R56, R13 ;  /* 0x00000038220bc224 */ /* 0x002fe200078e020d */
[----:B------:R-:W-:Y:S04]  /*2a70*/  BSSY B1, `(.L_x_59) ;  /* 0x0000006000017945 */ /* 0x000fe80003800000 */
[----:B------:R1:W-:Y:S01]  /*2a80*/  @!P4 STG.E.U8 desc[UR54][R4.64+0x10], R11 ;  /* 0x0000100b0400c986 */ /* 0x0003e2000c101136 */
[----:B------:R-:W-:Y:S05]  /*2a90*/  @P6 BRA `(.L_x_60) ;  /* 0x00000000000c6947 */ /* 0x000fea0003800000 */
[----:B------:R-:W5:Y:S02]  /*2aa0*/  LDG.E.U8 R66, desc[UR54][R8.64+0x11] ;  /* 0x0000113608427981 */ /* 0x000f64000c1e1100 */
[----:B-----5:R-:W-:-:S05]  /*2ab0*/  PRMT R0, R66, 0x8880, RZ ;  /* 0x0000888042007816 */ /* 0x020fca00000000ff */
[----:B------:R-:W-:-:S07]  /*2ac0*/  IMAD R13, R0, R57, RZ ;  /* 0x00000039000d7224 */ /* 0x000fce00078e02ff */
.L_x_60:
[----:B------:R-:W-:Y:S05]  /*2ad0*/  BSYNC B1 ;  /* 0x0000000000017941 */ /* 0x000fea0003800000 */
.L_x_59:
[----:B------:R-:W-:Y:S01]  /*2ae0*/  @!P6 IMAD R35, R35, R56, R13 ;  /* 0x000000382323e224 */ /* 0x000fe200078e020d */
[----:B------:R-:W-:Y:S04]  /*2af0*/  BSSY B1, `(.L_x_61) ;  /* 0x0000006000017945 */ /* 0x000fe80003800000 */
[----:B------:R0:W-:Y:S01]  /*2b00*/  @!P6 STG.E.U8 desc[UR54][R4.64+0x11], R35 ;  /* 0x000011230400e986 */ /* 0x0001e2000c101136 */
[----:B------:R-:W-:Y:S05]  /*2b10*/  @P2 BRA `(.L_x_62) ;  /* 0x00000000000c2947 */ /* 0x000fea0003800000 */
[----:B------:R-:W5:Y:S02]  /*2b20*/  LDG.E.U8 R66, desc[UR54][R2.64+0x18] ;  /* 0x0000183602427981 */ /* 0x000f64000c1e1100 */
[----:B-----5:R-:W-:-:S05]  /*2b30*/  PRMT R0, R66, 0x8880, RZ ;  /* 0x0000888042007816 */ /* 0x020fca00000000ff */
[----:B------:R-:W-:-:S07]  /*2b40*/  IMAD R13, R0, R57, RZ ;  /* 0x00000039000d7224 */ /* 0x000fce00078e02ff */
.L_x_62:
[----:B------:R-:W-:Y:S05]  /*2b50*/  BSYNC B1 ;  /* 0x0000000000017941 */ /* 0x000fea0003800000 */
.L_x_61:
[----:B------:R-:W-:Y:S01]  /*2b60*/  ISETP.GE.AND P0, PT, R70, 0x1a, PT ;  /* 0x0000001a4600780c */ /* 0x000fe20003f06270 */
[----:B-1----:R-:W-:Y:S01]  /*2b70*/  @!P2 IMAD R11, R36, R56, R13 ;  /* 0x00000038240ba224 */ /* 0x002fe200078e020d */
[C---:B------:R-:W-:Y:S01]  /*2b80*/  ISETP.GE.AND P3, PT, R70.reuse, 0x21, PT ;  /* 0x000000214600780c */ /* 0x040fe20003f66270 */
[----:B------:R-:W-:Y:S01]  /*2b90*/  BSSY B1, `(.L_x_63) ;  /* 0x000000d000017945 */ /* 0x000fe20003800000 */
[C---:B------:R-:W-:Y:S02]  /*2ba0*/  ISETP.LT.OR P6, PT, R69.reuse, 0x1, !P0 ;  /* 0x000000014500780c */ /* 0x040fe400047c1670 */
[----:B------:R1:W-:Y:S01]  /*2bb0*/  @!P2 STG.E.U8 desc[UR54][R6.64+0x18], R11 ;  /* 0x0000180b0600a986 */ /* 0x0003e2000c101136 */
[----:B------:R-:W-:Y:S02]  /*2bc0*/  ISETP.GE.AND P2, PT, R70, 0x22, PT ;  /* 0x000000224600780c */ /* 0x000fe40003f46270 */
[C---:B------:R-:W-:Y:S02]  /*2bd0*/  ISETP.LT.OR P5, PT, R69.reuse, 0x1, !P3 ;  /* 0x000000014500780c */ /* 0x040fe40005fa1670 */
[----:B------:R-:W-:-:S02]  /*2be0*/  ISETP.LT.OR P1, PT, R69, 0x9, !P1 ;  /* 0x000000094500780c */ /* 0x000fc40004f21670 */
[C---:B------:R-:W-:Y:S02]  /*2bf0*/  ISETP.LT.OR P0, PT, R69.reuse, 0x9, !P0 ;  /* 0x000000094500780c */ /* 0x040fe40004701670 */
[C---:B------:R-:W-:Y:S02]  /*2c00*/  ISETP.LT.OR P4, PT, R69.reuse, 0x1, !P2 ;  /* 0x000000014500780c */ /* 0x040fe40005781670 */
[----:B------:R-:W-:Y:S01]  /*2c10*/  ISETP.LT.OR P3, PT, R69, 0x9, !P3 ;  /* 0x000000094500780c */ /* 0x000fe20005f61670 */
[----:B-1----:R-:W-:-:S12]  /*2c20*/  @P6 BRA `(.L_x_64) ;  /* 0x00000000000c6947 */ /* 0x002fd80003800000 */
[----:B------:R-:W5:Y:S02]  /*2c30*/  LDG.E.U8 R66, desc[UR54][R2.64+0x19] ;  /* 0x0000193602427981 */ /* 0x000f64000c1e1100 */
[----:B-----5:R-:W-:-:S05]  /*2c40*/  PRMT R0, R66, 0x8880, RZ ;  /* 0x0000888042007816 */ /* 0x020fca00000000ff */
[----:B------:R-:W-:-:S07]  /*2c50*/  IMAD R13, R0, R57, RZ ;  /* 0x00000039000d7224 */ /* 0x000fce00078e02ff */
.L_x_64:
[----:B------:R-:W-:Y:S05]  /*2c60*/  BSYNC B1 ;  /* 0x0000000000017941 */ /* 0x000fea0003800000 */
.L_x_63:
[----:B------:R-:W-:Y:S01]  /*2c70*/  @!P6 IMAD R37, R37, R56, R13 ;  /* 0x000000382525e224 */ /* 0x000fe200078e020d */
[----:B------:R-:W-:Y:S04]  /*2c80*/  BSSY B1, `(.L_x_65) ;  /* 0x0000006000017945 */ /* 0x000fe80003800000 */
[----:B------:R1:W-:Y:S01]  /*2c90*/  @!P6 STG.E.U8 desc[UR54][R6.64+0x19], R37 ;  /* 0x000019250600e986 */ /* 0x0003e2000c101136 */
[----:B------:R-:W-:Y:S05]  /*2ca0*/  @P1 BRA `(.L_x_66) ;  /* 0x00000000000c1947 */ /* 0x000fea0003800000 */
[----:B------:R-:W5:Y:S02]  /*2cb0*/  LDG.E.U8 R66, desc[UR54][R8.64+0x18] ;  /* 0x0000183608427981 */ /* 0x000f64000c1e1100 */
[----:B-----5:R-:W-:-:S05]  /*2cc0*/  PRMT R0, R66, 0x8880, RZ ;  /* 0x0000888042007816 */ /* 0x020fca00000000ff */
[----:B------:R-:W-:-:S07]  /*2cd0*/  IMAD R13, R0, R57, RZ ;  /* 0x00000039000d7224 */ /* 0x000fce00078e02ff */
.L_x_66:
[----:B------:R-:W-:Y:S05]  /*2ce0*/  BSYNC B1 ;  /* 0x0000000000017941 */ /* 0x000fea0003800000 */
.L_x_65:
[----:B------:R-:W-:Y:S01]  /*2cf0*/  @!P1 IMAD R11, R38, R56, R13 ;  /* 0x00000038260b9224 */ /* 0x000fe200078e020d */
[----:B------:R-:W-:Y:S04]  /*2d00*/  BSSY B1, `(.L_x_67) ;  /* 0x0000006000017945 */ /* 0x000fe80003800000 */
[----:B------:R0:W-:Y:S01]  /*2d10*/  @!P1 STG.E.U8 desc[UR54][R4.64+0x18], R11 ;  /* 0x0000180b04009986 */ /* 0x0001e2000c101136 */
[----:B------:R-:W-:Y:S05]  /*2d20*/  @P0 BRA `(.L_x_68) ;  /* 0x00000000000c0947 */ /* 0x000fea0003800000 */
[----:B------:R-:W5:Y:S02]  /*2d30*/  LDG.E.U8 R66, desc[UR54][R8.64+0x19] ;  /* 0x0000193608427981 */ /* 0x000f64000c1e1100 */
[----:B-----5:R-:W-:-:S05]  /*2d40*/  PRMT R0, R66, 0x8880, RZ ;  /* 0x0000888042007816 */ /* 0x020fca00000000ff */
[----:B------:R-:W-:-:S07]  /*2d50*/  IMAD R13, R0, R57, RZ ;  /* 0x00000039000d7224 */ /* 0x000fce00078e02ff */
.L_x_68:
[----:B------:R-:W-:Y:S05]  /*2d60*/  BSYNC B1 ;  /* 0x0000000000017941 */ /* 0x000fea0003800000 */
.L_x_67:
[----:B------:R-:W-:Y:S01]  /*2d70*/  @!P0 IMAD R39, R39, R56, R13 ;  /* 0x0000003827278224 */ /* 0x000fe200078e020d */
[----:B------:R-:W-:Y:S04]  /*2d80*/  BSSY B1, `(.L_x_69) ;  /* 0x0000006000017945 */ /* 0x000fe80003800000 */
[----:B------:R0:W-:Y:S01]  /*2d90*/  @!P0 STG.E.U8 desc[UR54][R4.64+0x19], R39 ;  /* 0x0000192704008986 */ /* 0x0001e2000c101136 */
[----:B------:R-:W-:Y:S05]  /*2da0*/  @P5 BRA `(.L_x_70) ;  /* 0x00000000000c5947 */ /* 0x000fea0003800000 */
[----:B------:R-:W5:Y:S02]  /*2db0*/  LDG.E.U8 R66, desc[UR54][R2.64+0x20] ;  /* 0x0000203602427981 */ /* 0x000f64000c1e1100 */
[----:B-----5:R-:W-:-:S05]  /*2dc0*/  PRMT R0, R66, 0x8880, RZ ;  /* 0x0000888042007816 */ /* 0x020fca00000000ff */
[----:B------:R-:W-:-:S07]  /*2dd0*/  IMAD R13, R0, R57, RZ ;  /* 0x00000039000d7224 */ /* 0x000fce00078e02ff */
.L_x_70:
[----:B------:R-:W-:Y:S05]  /*2de0*/  BSYNC B1 ;  /* 0x0000000000017941 */ /* 0x000fea0003800000 */
.L_x_69:
[----:B0-----:R-:W-:Y:S01]  /*2df0*/  @!P5 IMAD R11, R40, R56, R13 ;  /* 0x00000038280bd224 */ /* 0x001fe200078e020d */
[----:B------:R-:W-:Y:S04]  /*2e00*/  BSSY B1, `(.L_x_71) ;  /* 0x0000006000017945 */ /* 0x000fe80003800000 */
[----:B------:R0:W-:Y:S01]  /*2e10*/  @!P5 STG.E.U8 desc[UR54][R6.64+0x20], R11 ;  /* 0x0000200b0600d986 */ /* 0x0001e2000c101136 */
[----:B------:R-:W-:Y:S05]  /*2e20*/  @P4 BRA `(.L_x_72) ;  /* 0x00000000000c4947 */ /* 0x000fea0003800000 */
[----:B------:R-:W5:Y:S02]  /*2e30*/  LDG.E.U8 R66, desc[UR54][R2.64+0x21] ;  /* 0x0000213602427981 */ /* 0x000f64000c1e1100 */
[----:B-----5:R-:W-:-:S05]  /*2e40*/  PRMT R0, R66, 0x8880, RZ ;  /* 0x0000888042007816 */ /* 0x020fca00000000ff */
[----:B------:R-:W-:-:S07]  /*2e50*/  IMAD R13, R0, R57, RZ ;  /* 0x00000039000d7224 */ /* 0x000fce00078e02ff */
.L_x_72:
[----:B------:R-:W-:Y:S05]  /*2e60*/  BSYNC B1 ;  /* 0x0000000000017941 */ /* 0x000fea0003800000 */
.L_x_71:
[----:B------:R-:W-:Y:S01]  /*2e70*/  @!P4 IMAD R41, R41, R56, R13 ;  /* 0x000000382929c224 */ /* 0x000fe200078e020d */
[----:B------:R-:W-:Y:S04]  /*2e80*/  BSSY B1, `(.L_x_73) ;  /* 0x0000006000017945 */ /* 0x000fe80003800000 */
[----:B------:R0:W-:Y:S01]  /*2e90*/  @!P4 STG.E.U8 desc[UR54][R6.64+0x21], R41 ;  /* 0x000021290600c986 */ /* 0x0001e2000c101136 */
[----:B------:R-:W-:Y:S05]  /*2ea0*/  @P3 BRA `(.L_x_74) ;  /* 0x00000000000c3947 */ /* 0x000fea0003800000 */
[----:B------:R-:W5:Y:S02]  /*2eb0*/  LDG.E.U8 R66, desc[UR54][R8.64+0x20] ;  /* 0x0000203608427981 */ /* 0x000f64000c1e1100 */
[----:B-----5:R-:W-:-:S05]  /*2ec0*/  PRMT R0, R66, 0x8880, RZ ;  /* 0x0000888042007816 */ /* 0x020fca00000000ff */
[----:B------:R-:W-:-:S07]  /*2ed0*/  IMAD R13, R0, R57, RZ ;  /* 0x00000039000d7224 */ /* 0x000fce00078e02ff */
.L_x_74:
[----:B------:R-:W-:Y:S05]  /*2ee0*/  BSYNC B1 ;  /* 0x0000000000017941 */ /* 0x000fea0003800000 */
.L_x_73:
[C---:B------:R-:W-:Y:S01]  /*2ef0*/  ISETP.LT.OR P2, PT, R69.reuse, 0x9, !P2 ;  /* 0x000000094500780c */ /* 0x040fe20005741670 */
[----:B0-----:R-:W-:Y:S01]  /*2f00*/  @!P3 IMAD R11, R42, R56, R13 ;  /* 0x000000382a0bb224 */ /* 0x001fe200078e020d */
        /* <DEDUP_REMOVED lines=14> */
.L_x_76:
[----:B------:R-:W-:Y:S05]  /*2ff0*/  BSYNC B1 ;  /* 0x0000000000017941 */ /* 0x000fea0003800000 */
.L_x_75:
[----:B------:R-:W-:Y:S01]  /*3000*/  @!P2 IMAD R43, R43, R56, R13 ;  /* 0x000000382b2ba224 */ /* 0x000fe200078e020d */
[----:B------:R-:W-:Y:S04]  /*3010*/  BSSY B1, `(.L_x_77) ;  /* 0x0000006000017945 */ /* 0x000fe80003800000 */
[----:B------:R0:W-:Y:S01]  /*3020*/  @!P2 STG.E.U8 desc[UR54][R4.64+0x21], R43 ;  /* 0x0000212b0400a986 */ /* 0x0001e2000c101136 */
[----:B------:R-:W-:Y:S05]  /*3030*/  @P5 BRA `(.L_x_78) ;  /* 0x00000000000c5947 */ /* 0x000fea0003800000 */
[----:B------:R-:W5:Y:S02]  /*3040*/  LDG.E.U8 R66, desc[UR54][R2.64+0x28] ;  /* 0x0000283602427981 */ /* 0x000f64000c1e1100 */
[----:B-----5:R-:W-:-:S05]  /*3050*/  PRMT R0, R66, 0x8880, RZ ;  /* 0x0000888042007816 */ /* 0x020fca00000000ff */
[----:B------:R-:W-:-:S07]  /*3060*/  IMAD R13, R0, R57, RZ ;  /* 0x00000039000d7224 */ /* 0x000fce00078e02ff */
.L_x_78:
[----:B------:R-:W-:Y:S05]  /*3070*/  BSYNC B1 ;  /* 0x0000000000017941 */ /* 0x000fea0003800000 */
.L_x_77:
[----:B0-----:R-:W-:Y:S01]  /*3080*/  @!P5 IMAD R11, R44, R56, R13 ;  /* 0x000000382c0bd224 */ /* 0x001fe200078e020d */
[----:B------:R-:W-:Y:S04]  /*3090*/  BSSY B1, `(.L_x_79) ;  /* 0x0000006000017945 */ /* 0x000fe80003800000 */
[----:B------:R0:W-:Y:S01]  /*30a0*/  @!P5 STG.E.U8 desc[UR54][R6.64+0x28], R11 ;  /* 0x0000280b0600d986 */ /* 0x0001e2000c101136 */
[----:B------:R-:W-:Y:S05]  /*30b0*/  @P3 BRA `(.L_x_80) ;  /* 0x00000000000c3947 */ /* 0x000fea0003800000 */
[----:B------:R-:W5:Y:S02]  /*30c0*/  LDG.E.U8 R66, desc[UR54][R2.64+0x29] ;  /* 0x0000293602427981 */ /* 0x000f64000c1e1100 */
[----:B-----5:R-:W-:-:S05]  /*30d0*/  PRMT R0, R66, 0x8880, RZ ;  /* 0x0000888042007816 */ /* 0x020fca00000000ff */
[----:B------:R-:W-:-:S07]  /*30e0*/  IMAD R13, R0, R57, RZ ;  /* 0x00000039000d7224 */ /* 0x000fce00078e02ff */
.L_x_80:
[----:B------:R-:W-:Y:S05]  /*30f0*/  BSYNC B1 ;  /* 0x0000000000017941 */ /* 0x000fea0003800000 */
.L_x_79:
[----:B------:R-:W-:Y:S01]  /*3100*/  @!P3 IMAD R45, R45, R56, R13 ;  /* 0x000000382d2db224 */ /* 0x000fe200078e020d */
[----:B------:R-:W-:Y:S04]  /*3110*/  BSSY B1, `(.L_x_81) ;  /* 0x0000006000017945 */ /* 0x000fe80003800000 */
[----:B------:R0:W-:Y:S01]  /*3120*/  @!P3 STG.E.U8 desc[UR54][R6.64+0x29], R45 ;  /* 0x0000292d0600b986 */ /* 0x0001e2000c101136 */
[----:B------:R-:W-:Y:S05]  /*3130*/  @P4 BRA `(.L_x_82) ;  /* 0x00000000000c4947 */ /* 0x000fea0003800000 */
[----:B------:R-:W5:Y:S02]  /*3140*/  LDG.E.U8 R66, desc[UR54][R8.64+0x28] ;  /* 0x0000283608427981 */ /* 0x000f64000c1e1100 */
[----:B-----5:R-:W-:-:S05]  /*3150*/  PRMT R0, R66, 0x8880, RZ ;  /* 0x0000888042007816 */ /* 0x020fca00000000ff */
[----:B------:R-:W-:-:S07]  /*3160*/  IMAD R13, R0, R57, RZ ;  /* 0x00000039000d7224 */ /* 0x000fce00078e02ff */
.L_x_82:
[----:B------:R-:W-:Y:S05]  /*3170*/  BSYNC B1 ;  /* 0x0000000000017941 */ /* 0x000fea0003800000 */
.L_x_81:
[----:B0-----:R-:W-:Y:S01]  /*3180*/  @!P4 IMAD R11, R46, R56, R13 ;  /* 0x000000382e0bc224 */ /* 0x001fe200078e020d */
[----:B------:R-:W-:Y:S04]  /*3190*/  BSSY B1, `(.L_x_83) ;  /* 0x0000006000017945 */ /* 0x000fe80003800000 */
[----:B------:R0:W-:Y:S01]  /*31a0*/  @!P4 STG.E.U8 desc[UR54][R4.64+0x28], R11 ;  /* 0x0000280b0400c986 */ /* 0x0001e2000c101136 */
[----:B------:R-:W-:Y:S05]  /*31b0*/  @P1 BRA `(.L_x_84) ;  /* 0x00000000000c1947 */ /* 0x000fea0003800000 */
[----:B------:R-:W5:Y:S02]  /*31c0*/  LDG.E.U8 R66, desc[UR54][R8.64+0x29] ;  /* 0x0000293608427981 */ /* 0x000f64000c1e1100 */
[----:B-----5:R-:W-:-:S05]  /*31d0*/  PRMT R0, R66, 0x8880, RZ ;  /* 0x0000888042007816 */ /* 0x020fca00000000ff */
[----:B------:R-:W-:-:S07]  /*31e0*/  IMAD R13, R0, R57, RZ ;  /* 0x00000039000d7224 */ /* 0x000fce00078e02ff */
.L_x_84:
[----:B------:R-:W-:Y:S05]  /*31f0*/  BSYNC B1 ;  /* 0x0000000000017941 */ /* 0x000fea0003800000 */
.L_x_83:
[----:B------:R-:W-:Y:S01]  /*3200*/  @!P1 IMAD R47, R47, R56, R13 ;  /* 0x000000382f2f9224 */ /* 0x000fe200078e020d */
[----:B------:R-:W-:Y:S04]  /*3210*/  BSSY B1, `(.L_x_85) ;  /* 0x0000006000017945 */ /* 0x000fe80003800000 */
[----:B------:R0:W-:Y:S01]  /*3220*/  @!P1 STG.E.U8 desc[UR54][R4.64+0x29], R47 ;  /* 0x0000292f04009986 */ /* 0x0001e2000c101136 */
[----:B------:R-:W-:Y:S05]  /*3230*/  @P6 BRA `(.L_x_86) ;  /* 0x00000000000c6947 */ /* 0x000fea0003800000 */
[----:B------:R-:W5:Y:S02]  /*3240*/  LDG.E.U8 R66, desc[UR54][R2.64+0x30] ;  /* 0x0000303602427981 */ /* 0x000f64000c1e1100 */
[----:B-----5:R-:W-:-:S05]  /*3250*/  PRMT R0, R66, 0x8880, RZ ;  /* 0x0000888042007816 */ /* 0x020fca00000000ff */
[----:B------:R-:W-:-:S07]  /*3260*/  IMAD R13, R0, R57, RZ ;  /* 0x00000039000d7224 */ /* 0x000fce00078e02ff */
.L_x_86:
[----:B------:R-:W-:Y:S05]  /*3270*/  BSYNC B1 ;  /* 0x0000000000017941 */ /* 0x000fea0003800000 */
.L_x_85:
[----:B------:R-:W-:Y:S01]  /*3280*/  ISETP.GE.AND P3, PT, R70, 0x32, PT ;  /* 0x000000324600780c */ /* 0x000fe20003f66270 */
[----:B0-----:R-:W-:Y:S01]  /*3290*/  @!P6 IMAD R11, R48, R56, R13 ;  /* 0x00000038300be224 */ /* 0x001fe200078e020d */
[C---:B------:R-:W-:Y:S01]  /*32a0*/  ISETP.GE.AND P2, PT, R70.reuse, 0x39, PT ;  /* 0x000000394600780c */ /* 0x040fe20003f46270 */
[----:B------:R-:W-:Y:S01]  /*32b0*/  BSSY B1, `(.L_x_87) ;  /* 0x000000d000017945 */ /* 0x000fe20003800000 */
[C---:B------:R-:W-:Y:S02]  /*32c0*/  ISETP.LT.OR P4, PT, R69.reuse, 0x1, !P3 ;  /* 0x000000014500780c */ /* 0x040fe40005f81670 */
        /* <DEDUP_REMOVED lines=11> */
.L_x_88:
[----:B------:R-:W-:Y:S05]  /*3380*/  BSYNC B1 ;  /* 0x0000000000017941 */ /* 0x000fea0003800000 */
.L_x_87:
[----:B------:R-:W-:Y:S01]  /*3390*/  @!P4 IMAD R49, R49, R56, R13 ;  /* 0x000000383131c224 */ /* 0x000fe200078e020d */
[----:B------:R-:W-:Y:S04]  /*33a0*/  BSSY B1, `(.L_x_89) ;  /* 0x0000006000017945 */ /* 0x000fe80003800000 */
[----:B------:R0:W-:Y:S01]  /*33b0*/  @!P4 STG.E.U8 desc[UR54][R6.64+0x31], R49 ;  /* 0x000031310600c986 */ /* 0x0001e2000c101136 */
[----:B------:R-:W-:Y:S05]  /*33c0*/  @P0 BRA `(.L_x_90) ;  /* 0x00000000000c0947 */ /* 0x000fea0003800000 */
[----:B------:R-:W5:Y:S02]  /*33d0*/  LDG.E.U8 R66, desc[UR54][R8.64+0x30] ;  /* 0x0000303608427981 */ /* 0x000f64000c1e1100 */
[----:B-----5:R-:W-:-:S05]  /*33e0*/  PRMT R0, R66, 0x8880, RZ ;  /* 0x0000888042007816 */ /* 0x020fca00000000ff */
[----:B------:R-:W-:-:S07]  /*33f0*/  IMAD R13, R0, R57, RZ ;  /* 0x00000039000d7224 */ /* 0x000fce00078e02ff */
.L_x_90:
[----:B------:R-:W-:Y:S05]  /*3400*/  BSYNC B1 ;  /* 0x0000000000017941 */ /* 0x000fea0003800000 */
.L_x_89:
[----:B0-----:R-:W-:Y:S01]  /*3410*/  @!P0 IMAD R11, R50, R56, R13 ;  /* 0x00000038320b8224 */ /* 0x001fe200078e020d */
[----:B------:R-:W-:Y:S04]  /*3420*/  BSSY B1, `(.L_x_91) ;  /* 0x0000006000017945 */ /* 0x000fe80003800000 */
[----:B------:R0:W-:Y:S01]  /*3430*/  @!P0 STG.E.U8 desc[UR54][R4.64+0x30], R11 ;  /* 0x0000300b04008986 */ /* 0x0001e2000c101136 */
[----:B------:R-:W-:Y:S05]  /*3440*/  @P3 BRA `(.L_x_92) ;  /* 0x00000000000c3947 */ /* 0x000fea0003800000 */
[----:B------:R-:W5:Y:S02]  /*3450*/  LDG.E.U8 R66, desc[UR54][R8.64+0x31] ;  /* 0x0000313608427981 */ /* 0x000f64000c1e1100 */
[----:B-----5:R-:W-:-:S05]  /*3460*/  PRMT R0, R66, 0x8880, RZ ;  /* 0x0000888042007816 */ /* 0x020fca00000000ff */
[----:B------:R-:W-:-:S07]  /*3470*/  IMAD R13, R0, R57, RZ ;  /* 0x00000039000d7224 */ /* 0x000fce00078e02ff */
.L_x_92:
[----:B------:R-:W-:Y:S05]  /*3480*/  BSYNC B1 ;  /* 0x0000000000017941 */ /* 0x000fea0003800000 */
.L_x_91:
[----:B------:R-:W-:Y:S01]  /*3490*/  @!P3 IMAD R51, R51, R56, R13 ;  /* 0x000000383333b224 */ /* 0x000fe200078e020d */
[----:B------:R-:W-:Y:S04]  /*34a0*/  BSSY B1, `(.L_x_93) ;  /* 0x0000006000017945 */ /* 0x000fe80003800000 */
[----:B------:R0:W-:Y:S01]  /*34b0*/  @!P3 STG.E.U8 desc[UR54][R4.64+0x31], R51 ;  /* 0x000031330400b986 */ /* 0x0001e2000c101136 */
[----:B------:R-:W-:Y:S05]  /*34c0*/  @P6 BRA `(.L_x_94) ;  /* 0x00000000000c6947 */ /* 0x000fea0003800000 */
[----:B------:R-:W5:Y:S02]  /*34d0*/  LDG.E.U8 R66, desc[UR54][R2.64+0x38] ;  /* 0x0000383602427981 */ /* 0x000f64000c1e1100 */
[----:B-----5:R-:W-:-:S05]  /*34e0*/  PRMT R0, R66, 0x8880, RZ ;  /* 0x0000888042007816 */ /* 0x020fca00000000ff */
[----:B------:R-:W-:-:S07]  /*34f0*/  IMAD R13, R0, R57, RZ ;  /* 0x00000039000d7224 */ /* 0x000fce00078e02ff */
.L_x_94:
[----:B------:R-:W-:Y:S05]  /*3500*/  BSYNC B1 ;  /* 0x0000000000017941 */ /* 0x000fea0003800000 */
.L_x_93:
[----:B0-----:R-:W-:Y:S01]  /*3510*/  @!P6 IMAD R11, R52, R56, R13 ;  /* 0x00000038340be224 */ /* 0x001fe200078e020d */
[----:B------:R-:W-:Y:S04]  /*3520*/  BSSY B1, `(.L_x_95) ;  /* 0x0000006000017945 */ /* 0x000fe80003800000 */
[----:B------:R0:W-:Y:S01]  /*3530*/  @!P6 STG.E.U8 desc[UR54][R6.64+0x38], R11 ;  /* 0x0000380b0600e986 */ /* 0x0001e2000c101136 */
[----:B------:R-:W-:Y:S05]  /*3540*/  @P5 BRA `(.L_x_96) ;  /* 0x00000000000c5947 */ /* 0x000fea0003800000 */
[----:B------:R-:W5:Y:S02]  /*3550*/  LDG.E.U8 R66, desc[UR54][R2.64+0x39] ;  /* 0x0000393602427981 */ /* 0x000f64000c1e1100 */
[----:B-----5:R-:W-:-:S05]  /*3560*/  PRMT R0, R66, 0x8880, RZ ;  /* 0x0000888042007816 */ /* 0x020fca00000000ff */
[----:B------:R-:W-:-:S07]  /*3570*/  IMAD R13, R0, R57, RZ ;  /* 0x00000039000d7224 */ /* 0x000fce00078e02ff */
.L_x_96:
[----:B------:R-:W-:Y:S05]  /*3580*/  BSYNC B1 ;  /* 0x0000000000017941 */ /* 0x000fea0003800000 */
.L_x_95:
[----:B------:R-:W-:Y:S01]  /*3590*/  @!P5 IMAD R53, R53, R56, R13 ;  /* 0x000000383535d224 */ /* 0x000fe200078e020d */
[----:B------:R-:W-:Y:S04]  /*35a0*/  BSSY B1, `(.L_x_97) ;  /* 0x0000006000017945 */ /* 0x000fe80003800000 */
[----:B------:R0:W-:Y:S01]  /*35b0*/  @!P5 STG.E.U8 desc[UR54][R6.64+0x39], R53 ;  /* 0x000039350600d986 */ /* 0x0001e2000c101136 */
[----:B------:R-:W-:Y:S05]  /*35c0*/  @P2 BRA `(.L_x_98) ;  /* 0x00000000000c2947 */ /* 0x000fea0003800000 */
[----:B------:R-:W5:Y:S02]  /*35d0*/  LDG.E.U8 R66, desc[UR54][R8.64+0x38] ;  /* 0x0000383608427981 */ /* 0x000f64000c1e1100 */
[----:B-----5:R-:W-:-:S05]  /*35e0*/  PRMT R0, R66, 0x8880, RZ ;  /* 0x0000888042007816 */ /* 0x020fca00000000ff */
[----:B------:R-:W-:-:S07]  /*35f0*/  IMAD R13, R0, R57, RZ ;  /* 0x00000039000d7224 */ /* 0x000fce00078e02ff */
.L_x_98:
[----:B------:R-:W-:Y:S05]  /*3600*/  BSYNC B1 ;  /* 0x0000000000017941 */ /* 0x000fea0003800000 */
.L_x_97:
[----:B------:R-:W-:Y:S01]  /*3610*/  @!P2 IMAD R3, R54, R56, R13 ;  /* 0x000000383603a224 */ /* 0x000fe200078e020d */
[----:B------:R-:W-:Y:S01]  /*3620*/  ISETP.LT.OR P1, PT, R69, 0x9, !P1 ;  /* 0x000000094500780c */ /* 0x000fe20004f21670 */
[----:B------:R-:W-:Y:S03]  /*3630*/  BSSY B1, `(.L_x_99) ;  /* 0x0000006000017945 */ /* 0x000fe60003800000 */
[----:B------:R0:W-:Y:S09]  /*3640*/  @!P2 STG.E.U8 desc[UR54][R4.64+0x38], R3 ;  /* 0x000038030400a986 */ /* 0x0001f2000c101136 */
[----:B------:R-:W-:Y:S05]  /*3650*/  @P1 BRA `(.L_x_100) ;  /* 0x00000000000c1947 */ /* 0x000fea0003800000 */
[----:B------:R-:W5:Y:S02]  /*3660*/  LDG.E.U8 R66, desc[UR54][R8.64+0x39] ;  /* 0x0000393608427981 */ /* 0x000f64000c1e1100 */
[----:B-----5:R-:W-:-:S05]  /*3670*/  PRMT R0, R66, 0x8880, RZ ;  /* 0x0000888042007816 */ /* 0x020fca00000000ff */
[----:B------:R-:W-:-:S07]  /*3680*/  IMAD R13, R0, R57, RZ ;  /* 0x00000039000d7224 */ /* 0x000fce00078e02ff */
.L_x_100:
[----:B------:R-:W-:Y:S05]  /*3690*/  BSYNC B1 ;  /* 0x0000000000017941 */ /* 0x000fea0003800000 */
.L_x_99:
[----:B------:R-:W-:Y:S01]  /*36a0*/  IMAD R13, R55, R56, R13 ;  /* 0x00000038370d7224 */ /* 0x000fe200078e020d */
[----:B------:R-:W-:Y:S06]  /*36b0*/  @P1 BRA `(.L_x_101) ;  /* 0x0000000400c81947 */ /* 0x000fec0003800000 */
[----:B------:R0:W-:Y:S01]  /*36c0*/  STG.E.U8 desc[UR54][R4.64+0x39], R13 ;  /* 0x0000390d04007986 */ /* 0x0001e2000c101136 */
[----:B------:R-:W-:Y:S05]  /*36d0*/  BRA `(.L_x_101) ;  /* 0x0000000400c07947 */ /* 0x000fea0003800000 */
.L_x_36:
[C---:B------:R-:W-:Y:S02]  /*36e0*/  ISETP.GE.AND P3, PT, R70.reuse, 0x1, PT ;  /* 0x000000014600780c */ /* 0x040fe40003f66270 */
[C---:B------:R-:W-:Y:S02]  /*36f0*/  ISETP.GE.AND P4, PT, R70.reuse, 0x2, PT ;  /* 0x000000024600780c */ /* 0x040fe40003f86270 */
[C---:B------:R-:W-:Y:S02]  /*3700*/  ISETP.LT.OR P0, PT, R69.reuse, 0x1, !P3 ;  /* 0x000000014500780c */ /* 0x040fe40005f01670 */
[C---:B------:R-:W-:Y:S02]  /*3710*/  ISETP.LT.OR P5, PT, R69.reuse, 0x1, !P4 ;  /* 0x000000014500780c */ /* 0x040fe400067a1670 */
[----:B------:R-:W-:Y:S02]  /*3720*/  ISETP.LT.OR P3, PT, R69, 0x9, !P3 ;  /* 0x000000094500780c */ /* 0x000fe40005f61670 */
[----:B------:R-:W-:-:S02]  /*3730*/  ISETP.GE.AND P6, PT, R70, 0x9, PT ;  /* 0x000000094600780c */ /* 0x000fc40003fc6270 */
[C---:B------:R-:W-:Y:S02]  /*3740*/  ISETP.LT.OR P4, PT, R69.reuse, 0x9, !P4 ;  /* 0x000000094500780c */ /* 0x040fe40006781670 */
[----:B------:R-:W-:Y:S02]  /*3750*/  ISETP.GE.AND P1, PT, R70, 0xa, PT ;  /* 0x0000000a4600780c */ /* 0x000fe40003f26270 */
[C---:B------:R-:W-:Y:S01]  /*3760*/  ISETP.LT.OR P2, PT, R69.reuse, 0x1, !P6 ;  /* 0x000000014500780c */ /* 0x040fe20007741670 */
[-C--:B------:R-:W-:Y:S01]  /*3770*/  @!P0 IMAD R3, R24, R56.reuse, RZ ;  /* 0x0000003818038224 */ /* 0x080fe200078e02ff */
[----:B------:R-:W-:Y:S01]  /*3780*/  ISETP.LT.OR P6, PT, R69, 0x9, !P6 ;  /* 0x000000094500780c */ /* 0x000fe200077c1670 */
[-C--:B------:R-:W-:Y:S02]  /*3790*/  @!P5 IMAD R25, R25, R56.reuse, RZ ;  /* 0x000000381919d224 */ /* 0x080fe400078e02ff */
[----:B------:R-:W-:Y:S01]  /*37a0*/  @!P3 IMAD R9, R26, R56, RZ ;  /* 0x000000381a09b224 */ /* 0x000fe200078e02ff */
[----:B------:R0:W-:Y:S01]  /*37b0*/  @!P0 STG.E.U8 desc[UR54][R6.64], R3 ;  /* 0x0000000306008986 */ /* 0x0001e2000c101136 */
[----:B------:R-:W-:-:S02]  /*37c0*/  ISETP.LT.OR P0, PT, R69, 0x1, !P1 ;  /* 0x000000014500780c */ /* 0x000fc40004f01670 */
[-C--:B------:R-:W-:Y:S01]  /*37d0*/  @!P4 IMAD R27, R27, R56.reuse, RZ ;  /* 0x000000381b1bc224 */ /* 0x080fe200078e02ff */
[----:B------:R-:W-:Y:S01]  /*37e0*/  @!P5 STG.E.U8 desc[UR54][R6.64+0x1], R25 ;  /* 0x000001190600d986 */ /* 0x000fe2000c101136 */
[----:B------:R-:W-:Y:S02]  /*37f0*/  ISETP.LT.OR P1, PT, R69, 0x9, !P1 ;  /* 0x000000094500780c */ /* 0x000fe40004f21670 */
[----:B------:R-:W-:Y:S01]  /*3800*/  @!P2 IMAD R11, R28, R56, RZ ;  /* 0x000000381c0ba224 */ /* 0x000fe200078e02ff */
[----:B------:R1:W-:Y:S01]  /*3810*/  @!P3 STG.E.U8 desc[UR54][R4.64], R9 ;  /* 0x000000090400b986 */ /* 0x0003e2000c101136 */
[----:B------:R-:W-:-:S03]  /*3820*/  ISETP.GE.AND P3, PT, R70, 0x12, PT ;  /* 0x000000124600780c */ /* 0x000fc60003f66270 */
[----:B------:R-:W-:Y:S01]  /*3830*/  @!P4 STG.E.U8 desc[UR54][R4.64+0x1], R27 ;  /* 0x0000011b0400c986 */ /* 0x000fe2000c101136 */
[----:B------:R-:W-:Y:S01]  /*3840*/  ISETP.GE.AND P4, PT, R70, 0x11, PT ;  /* 0x000000114600780c */ /* 0x000fe20003f86270 */
[-C--:B------:R-:W-:Y:S01]  /*3850*/  @!P0 IMAD R29, R29, R56.reuse, RZ ;  /* 0x000000381d1d8224 */ /* 0x080fe200078e02ff */
[C---:B------:R-:W-:Y:S01]  /*3860*/  ISETP.LT.OR P5, PT, R69.reuse, 0x1, !P3 ;  /* 0x000000014500780c */ /* 0x040fe20005fa1670 */
[----:B------:R2:W-:Y:S01]  /*3870*/  @!P2 STG.E.U8 desc[UR54][R6.64+0x8], R11 ;  /* 0x0000080b0600a986 */ /* 0x0005e2000c101136 */
[-C--:B0-----:R-:W-:Y:S01]  /*3880*/  @!P6 IMAD R3, R30, R56.reuse, RZ ;  /* 0x000000381e03e224 */ /* 0x081fe200078e02ff */
[----:B------:R-:W-:Y:S01]  /*3890*/  ISETP.LT.OR P2, PT, R69, 0x1, !P4 ;  /* 0x000000014500780c */ /* 0x000fe20006741670 */
[----:B------:R-:W-:Y:S01]  /*38a0*/  @!P1 IMAD R31, R31, R56, RZ ;  /* 0x000000381f1f9224 */ /* 0x000fe200078e02ff */
[----:B------:R-:W-:Y:S01]  /*38b0*/  @!P0 STG.E.U8 desc[UR54][R6.64+0x9], R29 ;  /* 0x0000091d06008986 */ /* 0x000fe2000c101136 */
[----:B------:R-:W-:Y:S02]  /*38c0*/  ISETP.GE.AND P0, PT, R70, 0x19, PT ;  /* 0x000000194600780c */ /* 0x000fe40003f06270 */
[C---:B------:R-:W-:Y:S01]  /*38d0*/  ISETP.LT.OR P3, PT, R69.reuse, 0x9, !P3 ;  /* 0x000000094500780c */ /* 0x040fe20005f61670 */
[----:B------:R0:W-:Y:S01]  /*38e0*/  @!P6 STG.E.U8 desc[UR54][R4.64+0x8], R3 ;  /* 0x000008030400e986 */ /* 0x0001e2000c101136 */
[----:B------:R-:W-:-:S02]  /*38f0*/  ISETP.LT.OR P4, PT, R69, 0x9, !P4 ;  /* 0x000000094500780c */ /* 0x000fc40006781670 */
[----:B------:R-:W-:Y:S01]  /*3900*/  ISETP.LT.OR P6, PT, R69, 0x1, !P0 ;  /* 0x000000014500780c */ /* 0x000fe200047c1670 */
[-C--:B------:R-:W-:Y:S01]  /*3910*/  @!P5 IMAD R33, R33, R56.reuse, RZ ;  /* 0x000000382121d224 */ /* 0x080fe200078e02ff */
[----:B------:R-:W-:Y:S01]  /*3920*/  @!P1 STG.E.U8 desc[UR54][R4.64+0x9], R31 ;  /* 0x0000091f04009986 */ /* 0x000fe2000c101136 */
[----:B------:R-:W-:Y:S01]  /*3930*/  ISETP.GE.AND P1, PT, R70, 0x1a, PT ;  /* 0x0000001a4600780c */ /* 0x000fe20003f26270 */
[-C--:B-1----:R-:W-:Y:S01]  /*3940*/  @!P2 IMAD R9, R32, R56.reuse, RZ ;  /* 0x000000382009a224 */ /* 0x082fe200078e02ff */
[C---:B------:R-:W-:Y:S01]  /*3950*/  ISETP.LT.OR P0, PT, R69.reuse, 0x9, !P0 ;  /* 0x000000094500780c */ /* 0x040fe20004701670 */
[----:B------:R-:W-:Y:S01]  /*3960*/  @!P5 STG.E.U8 desc[UR54][R6.64+0x11], R33 ;  /* 0x000011210600d986 */ /* 0x000fe2000c101136 */
[----:B------:R-:W-:Y:S02]  /*3970*/  ISETP.LT.OR P5, PT, R69, 0x1, !P1 ;  /* 0x000000014500780c */ /* 0x000fe40004fa1670 */
[-C--:B------:R-:W-:Y:S01]  /*3980*/  @!P3 IMAD R35, R35, R56.reuse, RZ ;  /* 0x000000382323b224 */ /* 0x080fe200078e02ff */
[----:B------:R1:W-:Y:S01]  /*3990*/  @!P2 STG.E.U8 desc[UR54][R6.64+0x10], R9 ;  /* 0x000010090600a986 */ /* 0x0003e2000c101136 */
[-C--:B--2---:R-:W-:Y:S01]  /*39a0*/  @!P4 IMAD R11, R34, R56.reuse, RZ ;  /* 0x00000038220bc224 */ /* 0x084fe200078e02ff */
[----:B------:R-:W-:Y:S01]  /*39b0*/  ISETP.GE.AND P2, PT, R70, 0x21, PT ;  /* 0x000000214600780c */ /* 0x000fe20003f46270 */
[----:B0-----:R-:W-:Y:S01]  /*39c0*/  @!P6 IMAD R3, R36, R56, RZ ;  /* 0x000000382403e224 */ /* 0x001fe200078e02ff */
[----:B------:R-:W-:Y:S01]  /*39d0*/  @!P3 STG.E.U8 desc[UR54][R4.64+0x11], R35 ;  /* 0x000011230400b986 */ /* 0x000fe2000c101136 */
[----:B------:R-:W-:-:S02]  /*39e0*/  ISETP.LT.OR P1, PT, R69, 0x9, !P1 ;  /* 0x000000094500780c */ /* 0x000fc40004f21670 */
[----:B------:R-:W-:Y:S01]  /*39f0*/  ISETP.GE.AND P3, PT, R70, 0x22, PT ;  /* 0x000000224600780c */ /* 0x000fe20003f66270 */
[----:B------:R0:W-:Y:S01]  /*3a00*/  @!P4 STG.E.U8 desc[UR54][R4.64+0x10], R11 ;  /* 0x0000100b0400c986 */ /* 0x0001e2000c101136 */
[----:B------:R-:W-:Y:S01]  /*3a10*/  ISETP.LT.OR P4, PT, R69, 0x1, !P2 ;  /* 0x000000014500780c */ /* 0x000fe20005781670 */
[-C--:B------:R-:W-:Y:S01]  /*3a20*/  @!P5 IMAD R37, R37, R56.reuse, RZ ;  /* 0x000000382525d224 */ /* 0x080fe200078e02ff */
[C---:B------:R-:W-:Y:S01]  /*3a30*/  ISETP.LT.OR P2, PT, R69.reuse, 0x9, !P2 ;  /* 0x000000094500780c */ /* 0x040fe20005741670 */
[----:B------:R2:W-:Y:S01]  /*3a40*/  @!P6 STG.E.U8 desc[UR54][R6.64+0x18], R3 ;  /* 0x000018030600e986 */ /* 0x0005e2000c101136 */
[C---:B------:R-:W-:Y:S01]  /*3a50*/  ISETP.LT.OR P6, PT, R69.reuse, 0x1, !P3 ;  /* 0x000000014500780c */ /* 0x040fe20005fc1670 */
[-C--:B-1----:R-:W-:Y:S01]  /*3a60*/  @!P0 IMAD R9, R38, R56.reuse, RZ ;  /* 0x0000003826098224 */ /* 0x082fe200078e02ff */
[----:B------:R-:W-:Y:S01]  /*3a70*/  ISETP.LT.OR P3, PT, R69, 0x9, !P3 ;  /* 0x000000094500780c */ /* 0x000fe20005f61670 */
[----:B------:R-:W-:Y:S02]  /*3a80*/  @!P5 STG.E.U8 desc[UR54][R6.64+0x19], R37 ;  /* 0x000019250600d986 */ /* 0x000fe4000c101136 */
[----:B------:R-:W-:-:S02]  /*3a90*/  @!P1 IMAD R39, R39, R56, RZ ;  /* 0x0000003827279224 */ /* 0x000fc400078e02ff */
[----:B------:R1:W-:Y:S01]  /*3aa0*/  @!P0 STG.E.U8 desc[UR54][R4.64+0x18], R9 ;  /* 0x0000180904008986 */ /* 0x0003e2000c101136 */
[----:B------:R-:W-:Y:S01]  /*3ab0*/  ISETP.GE.AND P0, PT, R70, 0x29, PT ;  /* 0x000000294600780c */ /* 0x000fe20003f06270 */
[-C--:B0-----:R-:W-:Y:S02]  /*3ac0*/  @!P4 IMAD R11, R40, R56.reuse, RZ ;  /* 0x00000038280bc224 */ /* 0x081fe400078e02ff */
[----:B------:R-:W-:Y:S01]  /*3ad0*/  @!P1 STG.E.U8 desc[UR54][R4.64+0x19], R39 ;  /* 0x0000192704009986 */ /* 0x000fe2000c101136 */
[----:B------:R-:W-:Y:S01]  /*3ae0*/  ISETP.GE.AND P1, PT, R70, 0x2a, PT ;  /* 0x0000002a4600780c */ /* 0x000fe20003f26270 */
[-C--:B------:R-:W-:Y:S02]  /*3af0*/  @!P6 IMAD R41, R41, R56.reuse, RZ ;  /* 0x000000382929e224 */ /* 0x080fe400078e02ff */
[-C--:B--2---:R-:W-:Y:S01]  /*3b00*/  @!P2 IMAD R3, R42, R56.reuse, RZ ;  /* 0x000000382a03a224 */ /* 0x084fe200078e02ff */
[----:B------:R-:W-:Y:S01]  /*3b10*/  @!P4 STG.E.U8 desc[UR54][R6.64+0x20], R11 ;  /* 0x0000200b0600c986 */ /* 0x000fe2000c101136 */
[----:B------:R-:W-:Y:S01]  /*3b20*/  ISETP.LT.OR P4, PT, R69, 0x1, !P0 ;  /* 0x000000014500780c */ /* 0x000fe20004781670 */
[----:B------:R-:W-:Y:S01]  /*3b30*/  @!P3 IMAD R43, R43, R56, RZ ;  /* 0x000000382b2bb224 */ /* 0x000fe200078e02ff */
[----:B------:R-:W-:Y:S01]  /*3b40*/  ISETP.LT.OR P5, PT, R69, 0x1, !P1 ;  /* 0x000000014500780c */ /* 0x000fe20004fa1670 */
[----:B------:R-:W-:Y:S01]  /*3b50*/  @!P6 STG.E.U8 desc[UR54][R6.64+0x21], R41 ;  /* 0x000021290600e986 */ /* 0x000fe2000c101136 */
[----:B------:R-:W-:-:S02]  /*3b60*/  ISETP.GE.AND P6, PT, R70, 0x31, PT ;  /* 0x000000314600780c */ /* 0x000fc40003fc6270 */
[C---:B------:R-:W-:Y:S01]  /*3b70*/  ISETP.LT.OR P0, PT, R69.reuse, 0x9, !P0 ;  /* 0x000000094500780c */ /* 0x040fe20004701670 */
[----:B------:R0:W-:Y:S01]  /*3b80*/  @!P2 STG.E.U8 desc[UR54][R4.64+0x20], R3 ;  /* 0x000020030400a986 */ /* 0x0001e2000c101136 */
[C---:B------:R-:W-:Y:S02]  /*3b90*/  ISETP.LT.OR P1, PT, R69.reuse, 0x9, !P1 ;  /* 0x000000094500780c */ /* 0x040fe40004f21670 */
[C---:B------:R-:W-:Y:S01]  /*3ba0*/  ISETP.LT.OR P2, PT, R69.reuse, 0x1, !P6 ;  /* 0x000000014500780c */ /* 0x040fe20007741670 */
[----:B------:R-:W-:Y:S01]  /*3bb0*/  @!P3 STG.E.U8 desc[UR54][R4.64+0x21], R43 ;  /* 0x0000212b0400b986 */ /* 0x000fe2000c101136 */
[----:B------:R-:W-:Y:S01]  /*3bc0*/  ISETP.GE.AND P3, PT, R70, 0x32, PT ;  /* 0x000000324600780c */ /* 0x000fe20003f66270 */
[-C--:B-1----:R-:W-:Y:S01]  /*3bd0*/  @!P4 IMAD R9, R44, R56.reuse, RZ ;  /* 0x000000382c09c224 */ /* 0x082fe200078e02ff */
[----:B------:R-:W-:Y:S01]  /*3be0*/  ISETP.LT.OR P6, PT, R69, 0x9, !P6 ;  /* 0x000000094500780c */ /* 0x000fe200077c1670 */
[----:B------:R-:W-:-:S03]  /*3bf0*/  @!P5 IMAD R45, R45, R56, RZ ;  /* 0x000000382d2dd224 */ /* 0x000fc600078e02ff */
[----:B------:R1:W-:Y:S01]  /*3c00*/  @!P4 STG.E.U8 desc[UR54][R6.64+0x28], R9 ;  /* 0x000028090600c986 */ /* 0x0003e2000c101136 */
[-C--:B0-----:R-:W-:Y:S01]  /*3c10*/  @!P0 IMAD R3, R46, R56.reuse, RZ ;  /* 0x000000382e038224 */ /* 0x081fe200078e02ff */
[----:B------:R-:W-:Y:S01]  /*3c20*/  ISETP.GE.AND P4, PT, R70, 0x3a, PT ;  /* 0x0000003a4600780c */ /* 0x000fe20003f86270 */
[-C--:B------:R-:W-:Y:S01]  /*3c30*/  @!P1 IMAD R47, R47, R56.reuse, RZ ;  /* 0x000000382f2f9224 */ /* 0x080fe200078e02ff */
[----:B------:R-:W-:Y:S01]  /*3c40*/  @!P5 STG.E.U8 desc[UR54][R6.64+0x29], R45 ;  /* 0x0000292d0600d986 */ /* 0x000fe2000c101136 */
[-C--:B------:R-:W-:Y:S01]  /*3c50*/  @!P2 IMAD R11, R48, R56.reuse, RZ ;  /* 0x00000038300ba224 */ /* 0x080fe200078e02ff */
[----:B------:R-:W-:Y:S02]  /*3c60*/  ISETP.GE.AND P5, PT, R70, 0x39, PT ;  /* 0x000000394600780c */ /* 0x000fe40003fa6270 */
[----:B------:R0:W-:Y:S01]  /*3c70*/  @!P0 STG.E.U8 desc[UR54][R4.64+0x28], R3 ;  /* 0x0000280304008986 */ /* 0x0001e2000c101136 */
[C---:B------:R-:W-:Y:S02]  /*3c80*/  ISETP.LT.OR P0, PT, R69.reuse, 0x1, !P3 ;  /* 0x000000014500780c */ /* 0x040fe40005f01670 */
[C---:B------:R-:W-:Y:S01]  /*3c90*/  ISETP.LT.OR P3, PT, R69.reuse, 0x9, !P3 ;  /* 0x000000094500780c */ /* 0x040fe20005f61670 */
[----:B------:R-:W-:Y:S01]  /*3ca0*/  @!P1 STG.E.U8 desc[UR54][R4.64+0x29], R47 ;  /* 0x0000292f04009986 */ /* 0x000fe2000c101136 */
[C---:B------:R-:W-:Y:S01]  /*3cb0*/  ISETP.LT.OR P1, PT, R69.reuse, 0x1, !P5 ;  /* 0x000000014500780c */ /* 0x040fe20006f21670 */
[----:B-1----:R-:W-:Y:S01]  /*3cc0*/  @!P6 IMAD R9, R50, R56, RZ ;  /* 0x000000383209e224 */ /* 0x002fe200078e02ff */
[C---:B------:R-:W-:Y:S01]  /*3cd0*/  ISETP.LT.OR P5, PT, R69.reuse, 0x9, !P5 ;  /* 0x000000094500780c */ /* 0x040fe20006fa1670 */
[----:B------:R1:W-:Y:S01]  /*3ce0*/  @!P2 STG.E.U8 desc[UR54][R6.64+0x30], R11 ;  /* 0x0000300b0600a986 */ /* 0x0003e2000c101136 */
[----:B------:R-:W-:-:S02]  /*3cf0*/  ISETP.LT.OR P2, PT, R69, 0x1, !P4 ;  /* 0x000000014500780c */ /* 0x000fc40006741670 */
[----:B------:R-:W-:-:S03]  /*3d00*/  ISETP.LT.OR P4, PT, R69, 0x9, !P4 ;  /* 0x000000094500780c */ /* 0x000fc60006781670 */
[-C--:B------:R-:W-:Y:S02]  /*3d10*/  @!P0 IMAD R49, R49, R56.reuse, RZ ;  /* 0x0000003831318224 */ /* 0x080fe400078e02ff */
[-C--:B------:R-:W-:Y:S02]  /*3d20*/  @!P3 IMAD R51, R51, R56.reuse, RZ ;  /* 0x000000383333b224 */ /* 0x080fe400078e02ff */
[-C--:B0-----:R-:W-:Y:S01]  /*3d30*/  @!P1 IMAD R3, R52, R56.reuse, RZ ;  /* 0x0000003834039224 */ /* 0x081fe200078e02ff */
[----:B------:R0:W-:Y:S01]  /*3d40*/  @!P0 STG.E.U8 desc[UR54][R6.64+0x31], R49 ;  /* 0x0000313106008986 */ /* 0x0001e2000c101136 */
[-C--:B-1----:R-:W-:Y:S02]  /*3d50*/  @!P5 IMAD R11, R54, R56.reuse, RZ ;  /* 0x00000038360bd224 */ /* 0x082fe400078e02ff */
[-C--:B------:R-:W-:Y:S01]  /*3d60*/  @!P2 IMAD R53, R53, R56.reuse, RZ ;  /* 0x000000383535a224 */ /* 0x080fe200078e02ff */
[----:B------:R0:W-:Y:S01]  /*3d70*/  @!P6 STG.E.U8 desc[UR54][R4.64+0x30], R9 ;  /* 0x000030090400e986 */ /* 0x0001e2000c101136 */
[----:B------:R-:W-:-:S03]  /*3d80*/  @!P4 IMAD R55, R55, R56, RZ ;  /* 0x000000383737c224 */ /* 0x000fc600078e02ff */
[----:B------:R0:W-:Y:S04]  /*3d90*/  @!P3 STG.E.U8 desc[UR54][R4.64+0x31], R51 ;  /* 0x000031330400b986 */ /* 0x0001e8000c101136 */
[----:B------:R0:W-:Y:S04]  /*3da0*/  @!P1 STG.E.U8 desc[UR54][R6.64+0x38], R3 ;  /* 0x0000380306009986 */ /* 0x0001e8000c101136 */
[----:B------:R0:W-:Y:S04]  /*3db0*/  @!P2 STG.E.U8 desc[UR54][R6.64+0x39], R53 ;  /* 0x000039350600a986 */ /* 0x0001e8000c101136 */
[----:B------:R0:W-:Y:S04]  /*3dc0*/  @!P5 STG.E.U8 desc[UR54][R4.64+0x38], R11 ;  /* 0x0000380b0400d986 */ /* 0x0001e8000c101136 */
[----:B------:R0:W-:Y:S02]  /*3dd0*/  @!P4 STG.E.U8 desc[UR54][R4.64+0x39], R55 ;  /* 0x000039370400c986 */ /* 0x0001e4000c101136 */
.L_x_101:
[----:B------:R-:W-:Y:S05]  /*3de0*/  BSYNC B0 ;  /* 0x0000000000007941 */ /* 0x000fea0003800000 */
.L_x_35:
[----:B------:R-:W-:Y:S01]  /*3df0*/  IMAD.U32 R2, RZ, RZ, UR36 ;  /* 0x00000024ff027e24 */ /* 0x000fe2000f8e00ff */
[----:B------:R-:W-:Y:S01]  /*3e00*/  ULDC.64 UR4, c[0x0][0x650] ;  /* 0x0001940000047ab9 */ /* 0x000fe20000000a00 */
[----:B0-----:R-:W-:Y:S01]  /*3e10*/  IMAD.U32 R3, RZ, RZ, UR37 ;  /* 0x00000025ff037e24 */ /* 0x001fe2000f8e00ff */
[----:B------:R0:W-:Y:S01]  /*3e20*/  SYNCS.ARRIVE.TRANS64.A1T0 RZ, [R64+UR52], RZ ;  /* 0x000000ff40ff79a7 */ /* 0x0001e20008100034 */
[----:B------:R-:W-:Y:S01]  /*3e30*/  PRMT R0, RZ, 0x7610, R0 ;  /* 0x00007610ff007816 */ /* 0x000fe20000000000 */
[----:B------:R-:W-:Y:S01]  /*3e40*/  IMAD.MOV.U32 R19, RZ, RZ, -0x1 ;  /* 0xffffffffff137424 */ /* 0x000fe200078e00ff */
[----:B------:R-:W-:Y:S01]  /*3e50*/  LEA R16, P0, R2, R16, 0x1 ;  /* 0x0000001002107211 */ /* 0x000fe200078008ff */
[----:B------:R-:W-:Y:S02]  /*3e60*/  IMAD.MOV.U32 R18, RZ, RZ, -0x1 ;  /* 0xffffffffff127424 */ /* 0x000fe400078e00ff */
[----:B------:R-:W-:Y:S01]  /*3e70*/  IMAD.MOV.U32 R2, RZ, RZ, -0x1 ;  /* 0xffffffffff027424 */ /* 0x000fe200078e00ff */
[----:B------:R-:W-:-:S02]  /*3e80*/  IADD3.X R17, R17, UR51, RZ, P0, !PT ;  /* 0x0000003311117c10 */ /* 0x000fc400087fe4ff */
[----:B------:R-:W-:-:S04]  /*3e90*/  ISETP.GE.U32.AND P0, PT, R16, UR4, PT ;  /* 0x0000000410007c0c */ /* 0x000fc8000bf06070 */
[----:B------:R-:W-:-:S13]  /*3ea0*/  ISETP.GE.U32.AND.EX P0, PT, R17, UR5, PT, P0 ;  /* 0x0000000511007c0c */ /* 0x000fda000bf06100 */
[----:B0-----:R-:W-:Y:S05]  /*3eb0*/  @P0 BRA `(.L_x_102) ;  /* 0x0000000400740947 */ /* 0x001fea0003800000 */
[----:B------:R-:W0:Y:S01]  /*3ec0*/  S2UR UR6, SR_CTAID.X ;  /* 0x00000000000679c3 */ /* 0x000e220000002500 */
[----:B------:R-:W-:Y:S01]  /*3ed0*/  ULDC.64 UR4, c[0x0][0x628] ;  /* 0x00018a0000047ab9 */ /* 0x000fe20000000a00 */
[----:B------:R-:W-:Y:S01]  /*3ee0*/  ULDC UR7, c[0x0][0x150] ;  /* 0x0000540000077ab9 */ /* 0x000fe20000000800 */
[----:B------:R-:W-:Y:S01]  /*3ef0*/  ISETP.NE.U32.AND P0, PT, RZ, UR4, PT ;  /* 0x00000004ff007c0c */ /* 0x000fe2000bf05070 */
[----:B------:R-:W-:Y:S01]  /*3f00*/  ULDC UR15, c[0x0][0x630] ;  /* 0x00018c00000f7ab9 */ /* 0x000fe20000000800 */
[C---:B------:R-:W-:Y:S02]  /*3f10*/  R2UR UR16, R16.reuse ;  /* 0x00000000101072ca */ /* 0x040fe400000e0000 */
[----:B------:R-:W-:Y:S01]  /*3f20*/  ISETP.NE.AND.EX P0, PT, RZ, UR5, PT, P0 ;  /* 0x00000005ff007c0c */ /* 0x000fe2000bf05300 */
[----:B------:R-:W1:Y:S01]  /*3f30*/  S2UR UR19, SR_CTAID.Y ;  /* 0x00000000001379c3 */ /* 0x000e620000002600 */
[----:B------:R-:W-:Y:S02]  /*3f40*/  R2UR UR12, R16 ;  /* 0x00000000100c72ca */ /* 0x000fe400000e0000 */
[----:B------:R-:W-:-:S02]  /*3f50*/  R2UR UR13, R17 ;  /* 0x00000000110d72ca */ /* 0x000fc400000e0000 */
[----:B0-----:R-:W-:-:S05]  /*3f60*/  I2FP.F32.U32 R0, UR6 ;  /* 0x0000000600007c45 */ /* 0x001fca0008201000 */
[----:B------:R-:W-:Y:S01]  /*3f70*/  FMUL R0, R0, UR7 ;  /* 0x0000000700007c20 */ /* 0x000fe20008400000 */
[----:B------:R-:W-:Y:S01]  /*3f80*/  ULDC UR7, c[0x0][0x154] ;  /* 0x0000550000077ab9 */ /* 0x000fe20000000800 */
[----:B-1----:R-:W-:-:S04]  /*3f90*/  I2FP.F32.U32 R2, UR19 ;  /* 0x0000001300027c45 */ /* 0x002fc80008201000 */
[----:B------:R-:W0:Y:S01]  /*3fa0*/  F2I.U32.TRUNC.NTZ R0, R0 ;  /* 0x0000000000007305 */ /* 0x000e22000020f000 */
[----:B------:R-:W-:Y:S01]  /*3fb0*/  FMUL R2, R2, UR7 ;  /* 0x0000000702027c20 */ /* 0x000fe20008400000 */
[----:B------:R-:W-:Y:S06]  /*3fc0*/  @!P0 BRA `(.L_x_103) ;  /* 0x0000000000308947 */ /* 0x000fec0003800000 */
        /* <DEDUP_REMOVED lines=12> */
.L_x_103:
[----:B------:R-:W-:Y:S01]  /*4090*/  USHF.R.U64 UR8, UR12, UR15, UR13 ;  /* 0x0000000f0c087299 */ /* 0x000fe2000800120d */
[----:B------:R-:W-:Y:S01]  /*40a0*/  R2UR UR5, R17 ;  /* 0x00000000110572ca */ /* 0x000fe200000e0000 */
[----:B------:R-:W-:Y:S01]  /*40b0*/  USHF.R.U32.HI UR4, URZ, UR15, UR13 ;  /* 0x0000000f3f047299 */ /* 0x000fe2000801160d */
[----:B------:R-:W1:Y:S01]  /*40c0*/  F2I.U32.TRUNC.NTZ R2, R2 ;  /* 0x0000000200027305 */ /* 0x000e62000020f000 */
[----:B------:R-:W-:Y:S01]  /*40d0*/  UIADD3 UR9, UP0, URZ, -UR8, URZ ;  /* 0x800000083f097290 */ /* 0x000fe2000ff1e03f */
[----:B------:R-:W-:Y:S01]  /*40e0*/  ULDC.64 UR10, c[0x0][0x620] ;  /* 0x00018800000a7ab9 */ /* 0x000fe20000000a00 */
[----:B------:R-:W-:Y:S02]  /*40f0*/  ULDC UR12, c[0x0][0x144] ;  /* 0x00005100000c7ab9 */ /* 0x000fe40000000800 */
[----:B------:R-:W-:Y:S01]  /*4100*/  UIADD3.X UR4, URZ, ~UR4, URZ, UP0, !UPT ;  /* 0x800000043f047290 */ /* 0x000fe200087fe43f */
[----:B------:R-:W-:Y:S01]  /*4110*/  ULDC UR24, c[0x0][0x148] ;  /* 0x0000520000187ab9 */ /* 0x000fe20000000800 */
[----:B------:R-:W-:-:S02]  /*4120*/  ULDC UR22, c[0x0][0x648] ;  /* 0x0001920000167ab9 */ /* 0x000fc40000000800 */
[----:B------:R-:W-:Y:S01]  /*4130*/  UIMAD UR7, UR4, UR10, URZ ;  /* 0x0000000a040772a4 */ /* 0x000fe2000f8e023f */
[----:B------:R-:W-:Y:S02]  /*4140*/  ULDC UR23, c[0x0][0x638] ;  /* 0x00018e0000177ab9 */ /* 0x000fe40000000800 */
[----:B------:R-:W-:Y:S01]  /*4150*/  UMOV UR4, UR16 ;  /* 0x0000001000047c82 */ /* 0x000fe20008000000 */
[----:B------:R-:W-:Y:S01]  /*4160*/  UIMAD UR7, UR9, UR11, UR7 ;  /* 0x0000000b090772a4 */ /* 0x000fe2000f8e0207 */
[----:B0-----:R-:W-:Y:S01]  /*4170*/  R2UR UR11, R0 ;  /* 0x00000000000b72ca */ /* 0x001fe200000e0000 */
[----:B------:R-:W-:Y:S01]  /*4180*/  UIMAD.WIDE.U32 UR4, UR9, UR10, UR4 ;  /* 0x0000000a090472a5 */ /* 0x000fe2000f8e0004 */
[----:B-1----:R-:W-:Y:S01]  /*4190*/  R2UR UR13, R2 ;  /* 0x00000000020d72ca */ /* 0x002fe200000e0000 */
[----:B------:R-:W-:Y:S01]  /*41a0*/  ULDC UR16, c[0x0][0x608] ;  /* 0x0001820000107ab9 */ /* 0x000fe20000000800 */
[----:B------:R-:W-:Y:S01]  /*41b0*/  ULDC UR10, c[0x0][0x618] ;  /* 0x00018600000a7ab9 */ /* 0x000fe20000000800 */
[----:B------:R-:W-:Y:S01]  /*41c0*/  UIADD3 UR7, UR5, UR7, URZ ;  /* 0x0000000705077290 */ /* 0x000fe2000fffe03f */
[----:B------:R-:W-:-:S03]  /*41d0*/  ULDC UR9, c[0x0][0x600] ;  /* 0x0001800000097ab9 */ /* 0x000fc60000000800 */
[----:B------:R-:W-:Y:S02]  /*41e0*/  USHF.R.U64 UR14, UR4, UR10, UR7 ;  /* 0x0000000a040e7299 */ /* 0x000fe40008001207 */
[----:B------:R-:W-:Y:S01]  /*41f0*/  USHF.R.U32.HI UR7, URZ, UR10, UR7 ;  /* 0x0000000a3f077299 */ /* 0x000fe20008011607 */
[----:B------:R-:W-:Y:S02]  /*4200*/  ULDC.64 UR4, c[0x0][0x640] ;  /* 0x0001900000047ab9 */ /* 0x000fe40000000a00 */
[----:B------:R-:W-:Y:S01]  /*4210*/  ULDC UR10, c[0x0][0x658] ;  /* 0x00019600000a7ab9 */ /* 0x000fe20000000800 */
[----:B------:R-:W-:Y:S01]  /*4220*/  ISETP.NE.U32.AND P0, PT, RZ, UR4, PT ;  /* 0x00000004ff007c0c */ /* 0x000fe2000bf05070 */
[----:B------:R-:W-:Y:S02]  /*4230*/  USHF.R.U64 UR17, UR14, UR16, UR7 ;  /* 0x000000100e117299 */ /* 0x000fe40008001207 */
[----:B------:R-:W-:Y:S01]  /*4240*/  USHF.R.U32.HI UR7, URZ, UR16, UR7 ;  /* 0x000000103f077299 */ /* 0x000fe20008011607 */
[----:B------:R-:W-:Y:S01]  /*4250*/  ISETP.NE.AND.EX P0, PT, RZ, UR5, PT, P0 ;  /* 0x00000005ff007c0c */ /* 0x000fe2000bf05300 */
[----:B------:R-:W-:-:S02]  /*4260*/  UIADD3 UR11, -UR11, URZ, URZ ;  /* 0x0000003f0b0b7290 */ /* 0x000fc4000fffe13f */
[----:B------:R-:W-:Y:S02]  /*4270*/  USHF.R.U64 UR16, UR17, UR10, UR7 ;  /* 0x0000000a11107299 */ /* 0x000fe40008001207 */
[----:B------:R-:W-:Y:S02]  /*4280*/  UIADD3 UR20, -UR13, URZ, URZ ;  /* 0x0000003f0d147290 */ /* 0x000fe4000fffe13f */
[----:B------:R-:W-:Y:S02]  /*4290*/  UIMAD UR21, UR12, UR11, UR6 ;  /* 0x0000000b0c1572a4 */ /* 0x000fe4000f8e0206 */
[----:B------:R-:W-:Y:S02]  /*42a0*/  UIADD3 UR15, UR9, -0x1, URZ ;  /* 0xffffffff090f7890 */ /* 0x000fe4000fffe03f */
[----:B------:R-:W-:Y:S01]  /*42b0*/  USHF.R.U32.HI UR13, URZ, UR10, UR7 ;  /* 0x0000000a3f0d7299 */ /* 0x000fe20008011607 */
[----:B------:R-:W-:Y:S01]  /*42c0*/  UMOV UR12, UR16 ;  /* 0x00000010000c7c82 */ /* 0x000fe20008000000 */
[----:B------:R-:W-:Y:S10]  /*42d0*/  @!P0 BRA `(.L_x_104) ;  /* 0x0000000000288947 */ /* 0x000ff40003800000 */
        /* <DEDUP_REMOVED lines=10> */
.L_x_104:
[----:B------:R-:W-:Y:S01]  /*4380*/  UISETP.NE.AND UP0, UPT, UR48, URZ, UPT ;  /* 0x0000003f3000728c */ /* 0x000fe2000bf05270 */
[----:B------:R-:W-:Y:S01]  /*4390*/  IMAD.MOV.U32 R0, RZ, RZ, 0x1 ;  /* 0x00000001ff007424 */ /* 0x000fe200078e00ff */
[----:B------:R-:W-:Y:S01]  /*43a0*/  USHF.R.U64 UR4, UR12, UR22, UR13 ;  /* 0x000000160c047299 */ /* 0x000fe2000800120d */
[----:B------:R-:W-:Y:S01]  /*43b0*/  IMAD.U32 R2, RZ, RZ, UR8 ;  /* 0x00000008ff027e24 */ /* 0x000fe2000f8e00ff */
[----:B------:R-:W-:Y:S02]  /*43c0*/  ULOP3.LUT UR17, UR17, UR42, URZ, 0xc0, !UPT ;  /* 0x0000002a11117292 */ /* 0x000fe4000f8ec03f */
[----:B------:R-:W-:Y:S02]  /*43d0*/  UIADD3 UR5, -UR4, URZ, URZ ;  /* 0x0000003f04057290 */ /* 0x000fe4000fffe13f */
[----:B------:R-:W-:Y:S02]  /*43e0*/  ULOP3.LUT UR15, UR14, UR15, URZ, 0xc0, !UPT ;  /* 0x0000000f0e0f7292 */ /* 0x000fe4000f8ec03f */
[----:B------:R-:W-:-:S02]  /*43f0*/  UIMAD UR4, UR39, UR4, UR17 ;  /* 0x00000004270472a4 */ /* 0x000fc4000f8e0211 */
[----:B------:R-:W-:Y:S02]  /*4400*/  @UP0 UIMAD UR21, UR24, UR20, UR19 ;  /* 0x00000014181502a4 */ /* 0x000fe4000f8e0213 */
[----:B------:R-:W-:-:S03]  /*4410*/  UIMAD UR16, UR5, UR23, UR16 ;  /* 0x00000017051072a4 */ /* 0x000fc6000f8e0210 */
[----:B------:R-:W-:Y:S01]  /*4420*/  ULDC UR5, c[0x0][0x610] ;  /* 0x0001840000057ab9 */ /* 0x000fe20000000800 */
[----:B------:R-:W-:Y:S02]  /*4430*/  UIMAD UR16, UR16, UR9, UR15 ;  /* 0x00000009101072a4 */ /* 0x000fe4000f8e020f */
[----:B------:R-:W-:-:S04]  /*4440*/  UIMAD UR4, UR4, UR5, UR21 ;  /* 0x00000005040472a4 */ /* 0x000fc8000f8e0215 */
[----:B------:R-:W-:Y:S02]  /*4450*/  USEL UR5, UR16, UR4, !UP0 ;  /* 0x0000000410057287 */ /* 0x000fe4000c000000 */
[----:B------:R-:W-:-:S04]  /*4460*/  USEL UR4, UR4, UR16, !UP0 ;  /* 0x0000001004047287 */ /* 0x000fc8000c000000 */
[----:B------:R-:W-:Y:S02]  /*4470*/  IMAD.U32 R18, RZ, RZ, UR5 ;  /* 0x00000005ff127e24 */ /* 0x000fe4000f8e00ff */
[----:B------:R-:W-:-:S07]  /*4480*/  IMAD.U32 R19, RZ, RZ, UR4 ;  /* 0x00000004ff137e24 */ /* 0x000fce000f8e00ff */
.L_x_102:
[----:B------:R-:W-:Y:S02]  /*4490*/  LOP3.LUT P0, RZ, R0, 0xff, RZ, 0xc0, !PT ;  /* 0x000000ff00ff7812 */ /* 0x000fe4000780c0ff */
[----:B------:R-:W-:-:S11]  /*44a0*/  LOP3.LUT R67, R67, 0x1, RZ, 0x3c, !PT ;  /* 0x0000000143437812 */ /* 0x000fd600078e3cff */
[----:B------:R-:W-:Y:S05]  /*44b0*/  @P0 BRA `(.L_x_105) ;  /* 0xffffffd000f00947 */ /* 0x000fea000383ffff */
[----:B------:R-:W-:Y:S05]  /*44c0*/  EXIT ;  /* 0x000000000000794d */ /* 0x000fea0003800000 */
.L_x_16:
[----:B------:R-:W-:-:S08]  /*44d0*/  ISETP.NE.AND P0, PT, RZ, UR6, PT ;  /* 0x00000006ff007c0c */ /* 0x000fd0000bf05270 */
[----:B------:R-:W0:-:S00]  /*44e0*/  USETMAXREG.DEALLOC.CTAPOOL 0x28 ;  /* 0x00000028000079c8 */ /* 0x000e0000080e0500 */
[----:B------:R-:W-:Y:S05]  /*44f0*/  @P0 EXIT ;  /* 0x000000000000094d */ /* 0x000fea0003800000 */
[----:B0-----:R-:W-:Y:S01]  /*4500*/  LOP3.LUT P0, RZ, R0, 0xff, RZ, 0xc0, !PT ;  /* 0x000000ff00ff7812 */ /* 0x001fe2000780c0ff */
[----:B------:R-:W-:Y:S02]  /*4510*/  IMAD.MOV.U32 R0, RZ, RZ, 0x1 ;  /* 0x00000001ff007424 */ /* 0x000fe400078e00ff */
[----:B------:R-:W-:-:S10]  /*4520*/  IMAD.MOV.U32 R8, RZ, RZ, RZ ;  /* 0x000000ffff087224 */ /* 0x000fd400078e00ff */
[----:B------:R-:W-:Y:S05]  /*4530*/  @!P0 BRA `(.L_x_106) ;  /* 0x0000000c003c8947 */ /* 0x000fea0003800000 */
[----:B------:R-:W0:Y:S01]  /*4540*/  S2R R11, SR_CgaCtaId ;  /* 0x00000000000b7919 */ /* 0x000e220000008800 */
[----:B------:R-:W-:Y:S01]  /*4550*/  LOP3.LUT P0, RZ, R3, 0x1f, RZ, 0xc0, !PT ;  /* 0x0000001f03ff7812 */ /* 0x000fe2000780c0ff */
[----:B------:R-:W-:Y:S01]  /*4560*/  ULDC UR5, c[0x0][0x658] ;  /* 0x0001960000057ab9 */ /* 0x000fe20000000800 */
[----:B------:R-:W-:Y:S01]  /*4570*/  UMOV UR6, 0xffffffff ;  /* 0xffffffff00067882 */ /* 0x000fe20000000000 */
[----:B------:R-:W-:Y:S01]  /*4580*/  BSSY B0, `(.L_x_106) ;  /* 0x00000ca000007945 */ /* 0x000fe20003800000 */
[----:B------:R-:W-:Y:S01]  /*4590*/  USHF.L.U32 UR6, UR6, UR5, URZ ;  /* 0x0000000506067299 */ /* 0x000fe2000800063f */
[C---:B------:R-:W-:Y:S01]  /*45a0*/  ISETP.NE.AND P3, PT, R4.reuse, RZ, PT ;  /* 0x000000ff0400720c */ /* 0x040fe20003f65270 */
[----:B------:R-:W-:Y:S01]  /*45b0*/  IMAD.MOV.U32 R10, RZ, RZ, 0x1 ;  /* 0x00000001ff0a7424 */ /* 0x000fe200078e00ff */
[----:B------:R-:W-:Y:S01]  /*45c0*/  ISETP.NE.OR P0, PT, R4, RZ, !P0 ;  /* 0x000000ff0400720c */ /* 0x000fe20004705670 */
[----:B------:R-:W-:Y:S01]  /*45d0*/  IMAD.MOV.U32 R0, RZ, RZ, 0x1 ;  /* 0x00000001ff007424 */ /* 0x000fe200078e00ff */
[----:B------:R-:W-:Y:S01]  /*45e0*/  ULDC UR4, c[0x0][0x600] ;  /* 0x0001800000047ab9 */ /* 0x000fe20000000800 */
[----:B------:R-:W-:Y:S01]  /*45f0*/  IMAD.MOV.U32 R8, RZ, RZ, RZ ;  /* 0x000000ffff087224 */ /* 0x000fe200078e00ff */
[----:B------:R-:W-:Y:S01]  /*4600*/  UMOV UR7, 0x1 ;  /* 0x0000000100077882 */ /* 0x000fe20000000000 */
[----:B------:R-:W-:-:S02]  /*4610*/  UIADD3 UR22, UR49, 0x1, URZ ;  /* 0x0000000131167890 */ /* 0x000fc4000fffe03f */
[----:B------:R-:W-:Y:S02]  /*4620*/  ULOP3.LUT UR23, UR46, 0x2, URZ, 0xfc, !UPT ;  /* 0x000000022e177892 */ /* 0x000fe4000f8efc3f */
[----:B------:R-:W-:Y:S02]  /*4630*/  UIADD3 UR4, UR4, -0x1, URZ ;  /* 0xffffffff04047890 */ /* 0x000fe4000fffe03f */
[----:B------:R-:W-:Y:S02]  /*4640*/  USHF.L.U32 UR5, UR7, UR5, URZ ;  /* 0x0000000507057299 */ /* 0x000fe4000800063f */
[----:B------:R-:W-:Y:S01]  /*4650*/  ULOP3.LUT UR6, URZ, UR6, URZ, 0x33, !UPT ;  /* 0x000000063f067292 */ /* 0x000fe2000f8e333f */
[----:B------:R-:W-:Y:S01]  /*4660*/  ULDC.64 UR20, c[0x0][0x198] ;  /* 0x0000660000147ab9 */ /* 0x000fe20000000a00 */
[C---:B0-----:R-:W-:Y:S02]  /*4670*/  IMAD.SHL.U32 R3, R11.reuse, 0x400, RZ ;  /* 0x000004000b037824 */ /* 0x041fe400078e00ff */
[----:B------:R-:W-:-:S03]  /*4680*/  IMAD.SHL.U32 R11, R11, 0x20, RZ ;  /* 0x000000200b0b7824 */ /* 0x000fc600078e00ff */
[----:B------:R-:W-:Y:S02]  /*4690*/  LOP3.LUT R3, R3, 0x400, RZ, 0xc0, !PT ;  /* 0x0000040003037812 */ /* 0x000fe400078ec0ff */
[----:B------:R-:W-:Y:S02]  /*46a0*/  LOP3.LUT R11, R11, 0x20, RZ, 0xc0, !PT ;  /* 0x000000200b0b7812 */ /* 0x000fe400078ec0ff */
[----:B------:R-:W-:-:S07]  /*46b0*/  LOP3.LUT R9, R3, 0x2180, RZ, 0xfc, !PT ;  /* 0x0000218003097812 */ /* 0x000fce00078efcff */
.L_x_118:
[----:B------:R-:W-:-:S03]  /*46c0*/  UMOV UR7, 0xffffffff ;  /* 0xffffffff00077882 */ /* 0x000fc60000000000 */
[----:B------:R-:W-:Y:S05]  /*46d0*/  BRA.DIV UR7, `(.L_x_107) ;  /* 0x0000000e07ec7947 */ /* 0x000fea000b800000 */
[----:B------:R-:W-:-:S13]  /*46e0*/  ELECT P6, URZ, PT ;  /* 0x00000000003f782f */ /* 0x000fda00038c0000 */
.L_x_131:
[----:B------:R-:W0:Y:S01]  /*46f0*/  LDC R3, c[0x0][0x28c] ;  /* 0x0000a300ff037b82 */ /* 0x000e220000000800 */
[----:B------:R-:W-:Y:S01]  /*4700*/  BSSY B1, `(.L_x_108) ;  /* 0x000003a000017945 */ /* 0x000fe20003800000 */
[----:B0-----:R-:W-:-:S13]  /*4710*/  ISETP.LT.OR P6, PT, R3, 0x1, !P6 ;  /* 0x000000010300780c */ /* 0x001fda00077c1670 */
[----:B------:R-:W-:Y:S05]  /*4720*/  @P6 BRA `(.L_x_109) ;  /* 0x0000000000dc6947 */ /* 0x000fea0003800000 */
[----:B------:R-:W-:Y:S02]  /*4730*/  IMAD R18, R18, 0x40, R11 ;  /* 0x0000004012127824 */ /* 0x000fe400078e020b */
[----:B------:R-:W-:Y:S02]  /*4740*/  IMAD.SHL.U32 R19, R19, 0x40, RZ ;  /* 0x0000004013137824 */ /* 0x000fe400078e00ff */
[----:B------:R-:W-:Y:S02]  /*4750*/  IMAD.MOV.U32 R13, RZ, RZ, RZ ;  /* 0x000000ffff0d7224 */ /* 0x000fe400078e00ff */
[----:B------:R-:W-:Y:S02]  /*4760*/  IMAD.U32 R14, RZ, RZ, UR22 ;  /* 0x00000016ff0e7e24 */ /* 0x000fe4000f8e00ff */
[----:B------:R-:W-:Y:S02]  /*4770*/  IMAD.MOV.U32 R3, RZ, RZ, R0 ;  /* 0x000000ffff037224 */ /* 0x000fe400078e0000 */
[----:B------:R-:W-:-:S07]  /*4780*/  IMAD.MOV.U32 R4, RZ, RZ, R8 ;  /* 0x000000ffff047224 */ /* 0x000fce00078e0008 */
.L_x_113:
[----:B------:R-:W0:Y:S01]  /*4790*/  S2R R6, SR_CgaCtaId ;  /* 0x0000000000067919 */ /* 0x000e220000008800 */
[----:B------:R-:W-:-:S04]  /*47a0*/  MOV R5, 0x400 ;  /* 0x0000040000057802 */ /* 0x000fc80000000f00 */
[----:B0-----:R-:W-:Y:S02]  /*47b0*/  LEA R7, R6, R5, 0x18 ;  /* 0x0000000506077211 */ /* 0x001fe400078ec0ff */
[----:B------:R-:W-:Y:S01]  /*47c0*/  SHF.L.U32 R5, R3, 0x1f, RZ ;  /* 0x0000001f03057819 */ /* 0x000fe200000006ff */
[----:B------:R-:W0:Y:S02]  /*47d0*/  @!P3 LDC R6, c[0x0][0x500] ;  /* 0x00014000ff06bb82 */ /* 0x000e240000000800 */
[----:B------:R-:W-:-:S04]  /*47e0*/  IMAD R12, R4, 0x8, R7 ;  /* 0x00000008040c7824 */ /* 0x000fc800078e0207 */
[----:B------:R-:W1:Y:S02]  /*47f0*/  SYNCS.PHASECHK.TRANS64.TRYWAIT P1, [R12+URZ+0x20], R5 ;  /* 0x000020050c0075a7 */ /* 0x000e64000802017f */
[----:B-1----:R-:W-:Y:S05]  /*4800*/  @!P1 BRA `(.L_x_110) ;  /* 0x0000000c00c09947 */ /* 0x002fea0003800000 */
.L_x_132:
[----:B------:R-:W-:Y:S01]  /*4810*/  UPRMT UR7, UR23, 0x9910, URZ ;  /* 0x0000991017077896 */ /* 0x000fe2000800003f */
[----:B0-----:R0:W-:Y:S03]  /*4820*/  @!P3 SYNCS.ARRIVE.TRANS64 RZ, [R12+URZ], R6 ;  /* 0x000000060cffb9a7 */ /* 0x0011e6000800003f */
[----:B------:R-:W-:-:S06]  /*4830*/  UISETP.NE.AND UP0, UPT, UR7, 0x2, UPT ;  /* 0x000000020700788c */ /* 0x000fcc000bf05270 */
[----:B------:R-:W-:-:S13]  /*4840*/  PLOP3.LUT P1, PT, PT, PT, UP0, 0x80, 0x0 ;  /* 0x000000000000781c */ /* 0x000fda0003f2f008 */
[----:B0-----:R-:W-:Y:S05]  /*4850*/  @P1 BRA `(.L_x_111) ;  /* 0x0000000000041947 */ /* 0x001fea0003800000 */
[----:B------:R-:W-:Y:S01]  /*4860*/  BPT.TRAP 0x1 ;  /* 0x000000040000795c */ /* 0x000fe20000300000 */
.L_x_111:
[----:B------:R-:W-:Y:S05]  /*4870*/  @P0 BRA `(.L_x_112) ;  /* 0x0000000000040947 */ /* 0x000fea0003800000 */
[----:B------:R-:W-:Y:S01]  /*4880*/  BPT.TRAP 0x1 ;  /* 0x000000040000795c */ /* 0x000fe20000300000 */
.L_x_112:
[C---:B-1----:R-:W-:Y:S01]  /*4890*/  IMAD R5, R4.reuse, 0x800, R7 ;  /* 0x0000080004057824 */ /* 0x042fe200078e0207 */
[----:B------:R-:W-:Y:S01]  /*48a0*/  R2UR UR18, R7 ;  /* 0x00000000071272ca */ /* 0x000fe200000e0000 */
[----:B------:R-:W-:Y:S01]  /*48b0*/  IMAD R6, R4, 0x800, R9 ;  /* 0x0000080004067824 */ /* 0x000fe200078e0209 */
[----:B------:R-:W-:Y:S01]  /*48c0*/  R2UR UR9, R12 ;  /* 0x000000000c0972ca */ /* 0x000fe200000e0000 */
[----:B------:R-:W-:Y:S01]  /*48d0*/  VIADD R14, R14, 0xffffffff ;  /* 0xffffffff0e0e7836 */ /* 0x000fe20000000000 */
[----:B------:R-:W-:Y:S01]  /*48e0*/  R2UR UR7, R5 ;  /* 0x00000000050772ca */ /* 0x000fe200000e0000 */
[----:B------:R-:W-:Y:S01]  /*48f0*/  UIADD3 UR14, UP0, UR20, 0xf0, URZ ;  /* 0x000000f0140e7890 */ /* 0x000fe2000ff1e03f */
[----:B------:R-:W-:Y:S01]  /*4900*/  R2UR UR8, R6 ;  /* 0x00000000060872ca */ /* 0x000fe200000e0000 */
[----:B------:R-:W-:Y:S01]  /*4910*/  UIADD3 UR24, UP1, UR20, 0x1f0, URZ ;  /* 0x000001f014187890 */ /* 0x000fe2000ff3e03f */
[----:B------:R-:W-:Y:S01]  /*4920*/  R2UR UR11, R19 ;  /* 0x00000000130b72ca */ /* 0x000fe200000e0000 */
[----:B------:R-:W-:Y:S01]  /*4930*/  UIADD3.X UR15, URZ, UR21, URZ, UP0, !UPT ;  /* 0x000000153f0f7290 */ /* 0x000fe200087fe43f */
[C---:B------:R-:W-:Y:S01]  /*4940*/  R2UR UR10, R13.reuse ;  /* 0x000000000d0a72ca */ /* 0x040fe200000e0000 */
[----:B------:R-:W-:Y:S01]  /*4950*/  VIADD R4, R4, 0x1 ;  /* 0x0000000104047836 */ /* 0x000fe20000000000 */
[----:B------:R-:W-:Y:S01]  /*4960*/  R2UR UR12, R2 ;  /* 0x00000000020c72ca */ /* 0x000fe200000e0000 */
[----:B------:R-:W-:Y:S01]  /*4970*/  UIADD3.X UR25, URZ, UR21, URZ, UP1, !UPT ;  /* 0x000000153f197290 */ /* 0x000fe20008ffe43f */
[----:B------:R-:W-:Y:S01]  /*4980*/  R2UR UR19, R18 ;  /* 0x00000000121372ca */ /* 0x000fe200000e0000 */
[----:B------:R-:W-:Y:S01]  /*4990*/  UMOV UR16, 0x0 ;  /* 0x0000000000107882 */ /* 0x000fe20000000000 */
[----:B------:R-:W-:Y:S01]  /*49a0*/  ISETP.GT.AND P2, PT, R14, 0x1, PT ;  /* 0x000000010e00780c */ /* 0x000fe20003f44270 */
[----:B------:R-:W-:Y:S01]  /*49b0*/  UIADD3 UR13, UR7, 0x180, URZ ;  /* 0x00000180070d7890 */ /* 0x000fe2000fffe03f */
[C---:B------:R-:W-:Y:S01]  /*49c0*/  ISETP.NE.AND P1, PT, R4.reuse, 0x4, PT ;  /* 0x000000040400780c */ /* 0x040fe20003f25270 */
[----:B------:R-:W-:Y:S01]  /*49d0*/  UIADD3 UR7, UR18, UR8, URZ ;  /* 0x0000000812077290 */ /* 0x000fe2000fffe03f */
[----:B------:R-:W-:Y:S01]  /*49e0*/  VIADD R13, R13, 0x20 ;  /* 0x000000200d0d7836 */ /* 0x000fe20000000000 */
[----:B------:R-:W-:Y:S01]  /*49f0*/  UMOV UR17, 0x10000000 ;  /* 0x1000000000117882 */ /* 0x000fe20000000000 */
[----:B------:R-:W-:Y:S01]  /*4a00*/  UMOV UR26, 0x30000 ;  /* 0x00030000001a7882 */ /* 0x000fe20000000000 */
[----:B------:R-:W-:Y:S01]  /*4a10*/  SEL R6, RZ, 0x1, P1 ;  /* 0x00000001ff067807 */ /* 0x000fe20000800000 */
[----:B------:R-:W-:Y:S01]  /*4a20*/  UMOV UR8, UR13 ;  /* 0x0000000d00087c82 */ /* 0x000fe20008000000 */
[----:B------:R-:W-:Y:S01]  /*4a30*/  SEL R4, R4, RZ, P1 ;  /* 0x000000ff04047207 */ /* 0x000fe20000800000 */
[----:B------:R0:W-:Y:S01]  /*4a40*/  UTMALDG.3D [UR8], [UR14], desc[UR16] ;  /* 0x000010080e0075b4 */ /* 0x0001e20008011000 */
[----:B------:R-:W-:Y:S01]  /*4a50*/  LOP3.LUT R3, R3, R6, RZ, 0x3c, !PT ;  /* 0x0000000603037212 */ /* 0x000fe200078e3cff */
[----:B0-----:R-:W-:Y:S01]  /*4a60*/  UMOV UR11, UR19 ;  /* 0x00000013000b7c82 */ /* 0x001fe20008000000 */
[----:B------:R-:W-:-:S02]  /*4a70*/  UMOV UR8, UR7 ;  /* 0x0000000700087c82 */ /* 0x000fc40008000000 */
[----:B------:R0:W-:Y:S02]  /*4a80*/  UTMALDG.3D.MULTICAST [UR8], [UR24], UR26, desc[UR16] ;  /* 0x00001008180073b4 */ /* 0x0001e4000801181a */
[----:B0-----:R-:W-:Y:S05]  /*4a90*/  @P2 BRA `(.L_x_113) ;  /* 0xfffffffc003c2947 */ /* 0x001fea000383ffff */
.L_x_109:
[----:B------:R-:W-:Y:S05]  /*4aa0*/  BSYNC B1 ;  /* 0x0000000000017941 */ /* 0x000fea0003800000 */
.L_x_108:
[----:B------:R-:W-:Y:S01]  /*4ab0*/  LOP3.LUT P4, RZ, R10, 0xff, RZ, 0xc0, !PT ;  /* 0x000000ff0aff7812 */ /* 0x000fe2000788c0ff */
[----:B------:R-:W-:Y:S01]  /*4ac0*/  VIADD R8, R8, UR49 ;  /* 0x0000003108087c36 */ /* 0x000fe20008000000 */
[----:B------:R-:W-:Y:S01]  /*4ad0*/  ULDC.64 UR8, c[0x0][0x650] ;  /* 0x0001940000087ab9 */ /* 0x000fe20000000a00 */
[----:B------:R-:W-:Y:S01]  /*4ae0*/  BSSY B1, `(.L_x_114) ;  /* 0x0000071000017945 */ /* 0x000fe20003800000 */
[----:B------:R-:W-:Y:S01]  /*4af0*/  IMAD.MOV.U32 R19, RZ, RZ, -0x1 ;  /* 0xffffffffff137424 */ /* 0x000fe200078e00ff */
[----:B------:R-:W-:Y:S01]  /*4b00*/  PRMT R10, RZ, 0x7610, R10 ;  /* 0x00007610ff0a7816 */ /* 0x000fe2000000000a */
[----:B------:R-:W-:Y:S01]  /*4b10*/  IMAD.MOV.U32 R18, RZ, RZ, -0x1 ;  /* 0xffffffffff127424 */ /* 0x000fe200078e00ff */
[C---:B------:R-:W-:Y:S02]  /*4b20*/  ISETP.GT.U32.AND P1, PT, R8.reuse, 0x3, PT ;  /* 0x000000030800780c */ /* 0x040fe40003f24070 */
[----:B------:R-:W-:Y:S02]  /*4b30*/  SHF.R.U32.HI R2, RZ, 0x2, R8 ;  /* 0x00000002ff027819 */ /* 0x000fe40000011608 */
[----:B------:R-:W-:-:S02]  /*4b40*/  LOP3.LUT R8, R8, 0x3, RZ, 0xc0, !PT ;  /* 0x0000000308087812 */ /* 0x000fc400078ec0ff */
[----:B------:R-:W0:Y:S01]  /*4b50*/  @P4 S2R R4, SR_CgaCtaId ;  /* 0x0000000000044919 */ /* 0x000e220000008800 */
[----:B------:R-:W-:Y:S02]  /*4b60*/  @P4 MOV R3, 0x400 ;  /* 0x0000040000034802 */ /* 0x000fe40000000f00 */
[----:B------:R-:W-:-:S04]  /*4b70*/  LOP3.LUT R2, R2, 0x1, RZ, 0xc0, !PT ;  /* 0x0000000102027812 */ /* 0x000fc800078ec0ff */
[----:B------:R-:W-:Y:S02]  /*4b80*/  ISETP.NE.U32.AND P2, PT, R2, 0x1, PT ;  /* 0x000000010200780c */ /* 0x000fe40003f45070 */
[----:B0-----:R-:W-:Y:S01]  /*4b90*/  @P4 LEA R3, R4, R3, 0x18 ;  /* 0x0000000304034211 */ /* 0x001fe200078ec0ff */
[----:B------:R-:W-:-:S03]  /*4ba0*/  IMAD.U32 R4, RZ, RZ, UR49 ;  /* 0x00000031ff047e24 */ /* 0x000fc6000f8e00ff */
[----:B------:R0:W-:Y:S01]  /*4bb0*/  @P4 SYNCS.ARRIVE.TRANS64.A1T0 RZ, [R3+URZ+0x78], RZ ;  /* 0x000078ff03ff49a7 */ /* 0x0001e2000810003f */
[----:B------:R-:W-:Y:S02]  /*4bc0*/  IADD3 R16, P4, R16, UR36, RZ ;  /* 0x0000002410107c10 */ /* 0x000fe4000ff9e0ff */
[----:B------:R-:W-:Y:S02]  /*4bd0*/  ISETP.LT.U32.AND P1, PT, R4, 0x4, P1 ;  /* 0x000000040400780c */ /* 0x000fe40000f21070 */
[----:B------:R-:W-:Y:S02]  /*4be0*/  IADD3.X R17, R17, UR47, RZ, P4, !PT ;  /* 0x0000002f11117c10 */ /* 0x000fe4000a7fe4ff */
[----:B------:R-:W-:Y:S02]  /*4bf0*/  ISETP.GE.U32.AND P4, PT, R16, UR8, PT ;  /* 0x0000000810007c0c */ /* 0x000fe4000bf86070 */
[----:B0-----:R-:W-:Y:S02]  /*4c00*/  SEL R3, RZ, 0x1, !P1 ;  /* 0x00000001ff037807 */ /* 0x001fe40004800000 */
[----:B------:R-:W-:-:S02]  /*4c10*/  ISETP.GE.U32.AND.EX P1, PT, R17, UR9, PT, P4 ;  /* 0x0000000911007c0c */ /* 0x000fc4000bf26140 */
[----:B------:R-:W-:-:S04]  /*4c20*/  ISETP.GT.U32.AND P2, PT, R4, 0x3, !P2 ;  /* 0x000000030400780c */ /* 0x000fc80005744070 */
[----:B------:R-:W-:-:S04]  /*4c30*/  SEL R2, RZ, 0x1, !P2 ;  /* 0x00000001ff027807 */ /* 0x000fc80005000000 */
[--C-:B------:R-:W-:Y:S01]  /*4c40*/  LOP3.LUT R0, R2, R0, R3.reuse, 0x96, !PT ;  /* 0x0000000002007212 */ /* 0x100fe200078e9603 */
[----:B------:R-:W-:Y:S01]  /*4c50*/  IMAD.MOV.U32 R2, RZ, RZ, -0x1 ;  /* 0xffffffffff027424 */ /* 0x000fe200078e00ff */
[----:B------:R-:W-:Y:S01]  /*4c60*/  PRMT R3, RZ, 0x7610, R3 ;  /* 0x00007610ff037816 */ /* 0x000fe20000000003 */
[----:B------:R-:W-:Y:S06]  /*4c70*/  @P1 BRA `(.L_x_115) ;  /* 0x00000004005c1947 */ /* 0x000fec0003800000 */
[----:B------:R-:W0:Y:S01]  /*4c80*/  S2UR UR7, SR_CTAID.X ;  /* 0x00000000000779c3 */ /* 0x000e220000002500 */
[----:B------:R-:W-:Y:S01]  /*4c90*/  ULDC.64 UR8, c[0x0][0x628] ;  /* 0x00018a0000087ab9 */ /* 0x000fe20000000a00 */
[----:B------:R-:W-:Y:S01]  /*4ca0*/  ULDC UR10, c[0x0][0x150] ;  /* 0x00005400000a7ab9 */ /* 0x000fe20000000800 */
[----:B------:R-:W-:Y:S01]  /*4cb0*/  ISETP.NE.U32.AND P1, PT, RZ, UR8, PT ;  /* 0x00000008ff007c0c */ /* 0x000fe2000bf25070 */
[----:B------:R-:W-:Y:S01]  /*4cc0*/  ULDC UR11, c[0x0][0x630] ;  /* 0x00018c00000b7ab9 */ /* 0x000fe20000000800 */
[----:B------:R-:W-:Y:S01]  /*4cd0*/  ULDC UR13, c[0x0][0x154] ;  /* 0x00005500000d7ab9 */ /* 0x000fe20000000800 */
[----:B------:R-:W-:Y:S01]  /*4ce0*/  IMAD.MOV.U32 R2, RZ, RZ, R16 ;  /* 0x000000ffff027224 */ /* 0x000fe200078e0010 */
[----:B------:R-:W-:Y:S01]  /*4cf0*/  ISETP.NE.AND.EX P1, PT, RZ, UR9, PT, P1 ;  /* 0x00000009ff007c0c */ /* 0x000fe2000bf25310 */
[----:B------:R-:W1:Y:S01]  /*4d00*/  S2UR UR12, SR_CTAID.Y ;  /* 0x00000000000c79c3 */ /* 0x000e620000002600 */
[----:B0-----:R-:W-:-:S05]  /*4d10*/  I2FP.F32.U32 R3, UR7 ;  /* 0x0000000700037c45 */ /* 0x001fca0008201000 */
[----:B------:R-:W-:Y:S01]  /*4d20*/  FMUL R14, R3, UR10 ;  /* 0x0000000a030e7c20 */ /* 0x000fe20008400000 */
[----:B------:R-:W-:-:S05]  /*4d30*/  IMAD.MOV.U32 R3, RZ, RZ, R17 ;  /* 0x000000ffff037224 */ /* 0x000fca00078e0011 */
[----:B------:R-:W-:Y:S05]  /*4d40*/  @!P1 BRA `(.L_x_116) ;  /* 0x0000000000289947 */ /* 0x000fea0003800000 */
[----:B------:R-:W-:Y:S02]  /*4d50*/  ULDC UR10, c[0x0][0x634] ;  /* 0x00018d00000a7ab9 */ /* 0x000fe40000000800 */
[----:B------:R-:W-:-:S05]  /*4d60*/  IADD3 R7, P1, R16, UR10, RZ ;  /* 0x0000000a10077c10 */ /* 0x000fca000ff3e0ff */
[----:B------:R-:W-:-:S04]  /*4d70*/  IMAD.X R13, RZ, RZ, R17, P1 ;  /* 0x000000ffff0d7224 */ /* 0x000fc800008e0611 */
[----:B------:R-:W-:-:S04]  /*4d80*/  IMAD.WIDE.U32 R4, R13, UR8, RZ ;  /* 0x000000080d047c25 */ /* 0x000fc8000f8e00ff */
[----:B------:R-:W-:-:S04]  /*4d90*/  IMAD.WIDE.U32 R4, P1, R7, UR9, R4 ;  /* 0x0000000907047c25 */ /* 0x000fc8000f820004 */
[----:B------:R-:W-:-:S04]  /*4da0*/  IMAD.WIDE.U32 R6, R7, UR8, RZ ;  /* 0x0000000807067c25 */ /* 0x000fc8000f8e00ff */
[----:B------:R-:W-:Y:S01]  /*4db0*/  IMAD.X R3, RZ, RZ, RZ, P1 ;  /* 0x000000ffff037224 */ /* 0x000fe200008e06ff */
[----:B------:R-:W-:Y:S01]  /*4dc0*/  IADD3 RZ, P1, R7, R4, RZ ;  /* 0x0000000407ff7210 */ /* 0x000fe20007f3e0ff */
[----:B------:R-:W-:-:S04]  /*4dd0*/  IMAD.MOV.U32 R2, RZ, RZ, R5 ;  /* 0x000000ffff027224 */ /* 0x000fc800078e0005 */
[----:B------:R-:W-:-:S08]  /*4de0*/  IMAD.WIDE.U32.X R2, R13, UR9, R2, P1 ;  /* 0x000000090d027c25 */ /* 0x000fd000088e0402 */
.L_x_116:
[--C-:B------:R-:W-:Y:S01]  /*4df0*/  SHF.R.U64 R12, R2, UR11, R3.reuse ;  /* 0x0000000b020c7c19 */ /* 0x100fe20008001203 */
[----:B------:R-:W0:Y:S01]  /*4e00*/  F2I.U32.TRUNC.NTZ R14, R14 ;  /* 0x0000000e000e7305 */ /* 0x000e22000020f000 */
[----:B------:R-:W-:Y:S01]  /*4e10*/  SHF.R.U32.HI R2, RZ, UR11, R3 ;  /* 0x0000000bff027c19 */ /* 0x000fe20008011603 */
[----:B------:R-:W-:Y:S01]  /*4e20*/  ULDC.64 UR8, c[0x0][0x620] ;  /* 0x0001880000087ab9 */ /* 0x000fe20000000a00 */
[----:B------:R-:W-:Y:S01]  /*4e30*/  IADD3 R5, P1, RZ, -R12, RZ ;  /* 0x8000000cff057210 */ /* 0x000fe20007f3e0ff */
[----:B------:R-:W-:Y:S01]  /*4e40*/  ULDC.64 UR14, c[0x0][0x640] ;  /* 0x00019000000e7ab9 */ /* 0x000fe20000000a00 */
[----:B-1----:R-:W-:Y:S01]  /*4e50*/  I2FP.F32.U32 R4, UR12 ;  /* 0x0000000c00047c45 */ /* 0x002fe20008201000 */
[----:B------:R-:W1:Y:S01]  /*4e60*/  LDC R13, c[0x0][0x610] ;  /* 0x00018400ff0d7b82 */ /* 0x000e620000000800 */
[----:B------:R-:W-:Y:S01]  /*4e70*/  ULDC UR11, c[0x0][0x658] ;  /* 0x00019600000b7ab9 */ /* 0x000fe20000000800 */
[----:B------:R-:W-:Y:S01]  /*4e80*/  IMAD.X R2, RZ, RZ, ~R2, P1 ;  /* 0x000000ffff027224 */ /* 0x000fe200008e0e02 */
[----:B------:R-:W-:Y:S01]  /*4e90*/  ISETP.NE.U32.AND P1, PT, RZ, UR14, PT ;  /* 0x0000000eff007c0c */ /* 0x000fe2000bf25070 */
[----:B------:R-:W-:Y:S01]  /*4ea0*/  FMUL R6, R4, UR13 ;  /* 0x0000000d04067c20 */ /* 0x000fe20008400000 */
[----:B------:R-:W-:Y:S01]  /*4eb0*/  ULDC UR13, c[0x0][0x648] ;  /* 0x00019200000d7ab9 */ /* 0x000fe20000000800 */
[----:B------:R-:W-:Y:S01]  /*4ec0*/  IMAD R4, R2, UR8, RZ ;  /* 0x0000000802047c24 */ /* 0x000fe2000f8e02ff */
[----:B------:R-:W-:Y:S01]  /*4ed0*/  ISETP.NE.AND.EX P1, PT, RZ, UR15, PT, P1 ;  /* 0x0000000fff007c0c */ /* 0x000fe2000bf25310 */
[C---:B------:R-:W-:Y:S01]  /*4ee0*/  IMAD.WIDE.U32 R2, R5.reuse, UR8, R16 ;  /* 0x0000000805027c25 */ /* 0x040fe2000f8e0010 */
[----:B0-----:R-:W-:Y:S01]  /*4ef0*/  R2UR UR8, R14 ;  /* 0x000000000e0872ca */ /* 0x001fe200000e0000 */
[----:B------:R-:W0:Y:S02]  /*4f00*/  F2I.U32.TRUNC.NTZ R6, R6 ;  /* 0x0000000600067305 */ /* 0x000e24000020f000 */
[----:B------:R-:W-:Y:S01]  /*4f10*/  IMAD R5, R5, UR9, R4 ;  /* 0x0000000905057c24 */ /* 0x000fe2000f8e0204 */
[----:B------:R-:W-:-:S03]  /*4f20*/  ULDC UR9, c[0x0][0x618] ;  /* 0x0001860000097ab9 */ /* 0x000fc60000000800 */
[----:B------:R-:W-:-:S05]  /*4f30*/  IMAD.IADD R3, R3, 0x1, R5 ;  /* 0x0000000103037824 */ /* 0x000fca00078e0205 */
[--C-:B------:R-:W-:Y:S02]  /*4f40*/  SHF.R.U64 R14, R2, UR9, R3.reuse ;  /* 0x00000009020e7c19 */ /* 0x100fe40008001203 */
[----:B------:R-:W-:Y:S01]  /*4f50*/  SHF.R.U32.HI R3, RZ, UR9, R3 ;  /* 0x00000009ff037c19 */ /* 0x000fe20008011603 */
[----:B------:R-:W-:Y:S01]  /*4f60*/  ULDC UR9, c[0x0][0x608] ;  /* 0x0001820000097ab9 */ /* 0x000fe20000000800 */
[----:B0-----:R-:W-:Y:S02]  /*4f70*/  R2UR UR10, R6 ;  /* 0x00000000060a72ca */ /* 0x001fe400000e0000 */
[--C-:B------:R-:W-:Y:S02]  /*4f80*/  SHF.R.U64 R18, R14, UR9, R3.reuse ;  /* 0x000000090e127c19 */ /* 0x100fe40008001203 */
[----:B------:R-:W-:Y:S01]  /*4f90*/  SHF.R.U32.HI R3, RZ, UR9, R3 ;  /* 0x00000009ff037c19 */ /* 0x000fe20008011603 */
[----:B------:R-:W-:-:S03]  /*4fa0*/  UIADD3 UR9, -UR8, URZ, URZ ;  /* 0x0000003f08097290 */ /* 0x000fc6000fffe13f */
[--C-:B------:R-:W-:Y:S01]  /*4fb0*/  SHF.R.U64 R20, R18, UR11, R3.reuse ;  /* 0x0000000b12147c19 */ /* 0x100fe20008001203 */
[----:B------:R-:W-:Y:S01]  /*4fc0*/  ULDC UR8, c[0x0][0x144] ;  /* 0x0000510000087ab9 */ /* 0x000fe20000000800 */
[----:B------:R-:W-:-:S03]  /*4fd0*/  SHF.R.U32.HI R3, RZ, UR11, R3 ;  /* 0x0000000bff037c19 */ /* 0x000fc60008011603 */
[----:B------:R-:W-:Y:S01]  /*4fe0*/  IMAD.MOV.U32 R2, RZ, RZ, R20 ;  /* 0x000000ffff027224 */ /* 0x000fe200078e0014 */
[----:B------:R-:W-:Y:S06]  /*4ff0*/  @!P1 BRA `(.L_x_117) ;  /* 0x0000000000289947 */ /* 0x000fec0003800000 */
        /* <DEDUP_REMOVED lines=10> */
.L_x_117:
[----:B------:R-:W-:Y:S01]  /*50a0*/  UISETP.NE.AND UP0, UPT, UR48, URZ, UPT ;  /* 0x0000003f3000728c */ /* 0x000fe2000bf05270 */
[----:B------:R-:W-:Y:S01]  /*50b0*/  SHF.R.U64 R3, R2, UR13, R3 ;  /* 0x0000000d02037c19 */ /* 0x000fe20008001203 */
[----:B------:R-:W-:Y:S01]  /*50c0*/  UIADD3 UR10, -UR10, URZ, URZ ;  /* 0x0000003f0a0a7290 */ /* 0x000fe2000fffe13f */
[----:B------:R-:W-:Y:S01]  /*50d0*/  LOP3.LUT R2, R18, UR6, RZ, 0xc0, !PT ;  /* 0x0000000612027c12 */ /* 0x000fe2000f8ec0ff */
[----:B------:R-:W-:Y:S02]  /*50e0*/  UIMAD UR7, UR8, UR9, UR7 ;  /* 0x00000009080772a4 */ /* 0x000fe4000f8e0207 */
[----:B------:R-:W-:Y:S01]  /*50f0*/  IMAD.MOV R5, RZ, RZ, -R3 ;  /* 0x000000ffff057224 */ /* 0x000fe200078e0a03 */
[----:B------:R-:W-:Y:S01]  /*5100*/  ULDC UR8, c[0x0][0x148] ;  /* 0x0000520000087ab9 */ /* 0x000fe20000000800 */
[----:B------:R-:W-:Y:S01]  /*5110*/  IMAD R4, R3, UR5, R2 ;  /* 0x0000000503047c24 */ /* 0x000fe2000f8e0202 */
[----:B------:R-:W-:Y:S02]  /*5120*/  LOP3.LUT R3, R14, UR4, RZ, 0xc0, !PT ;  /* 0x000000040e037c12 */ /* 0x000fe4000f8ec0ff */
[----:B------:R-:W-:Y:S01]  /*5130*/  @UP0 UIMAD UR7, UR8, UR10, UR12 ;  /* 0x0000000a080702a4 */ /* 0x000fe2000f8e020c */
[----:B------:R-:W-:-:S02]  /*5140*/  PLOP3.LUT P1, PT, PT, PT, UP0, 0x80, 0x0 ;  /* 0x000000000000781c */ /* 0x000fc40003f2f008 */
[----:B------:R-:W-:Y:S02]  /*5150*/  ULDC UR8, c[0x0][0x638] ;  /* 0x00018e0000087ab9 */ /* 0x000fe40000000800 */
[----:B------:R-:W-:Y:S02]  /*5160*/  IMAD R2, R5, UR8, R20 ;  /* 0x0000000805027c24 */ /* 0x000fe4000f8e0214 */
[----:B-1----:R-:W-:Y:S01]  /*5170*/  IMAD R13, R4, R13, UR7 ;  /* 0x00000007040d7e24 */ /* 0x002fe2000f8e020d */
[----:B------:R-:W-:Y:S01]  /*5180*/  ULDC UR7, c[0x0][0x600] ;  /* 0x0001800000077ab9 */ /* 0x000fe20000000800 */
[----:B------:R-:W-:Y:S02]  /*5190*/  IMAD.MOV.U32 R4, RZ, RZ, 0x1 ;  /* 0x00000001ff047424 */ /* 0x000fe400078e00ff */
[----:B------:R-:W-:-:S03]  /*51a0*/  IMAD R2, R2, UR7, R3 ;  /* 0x0000000702027c24 */ /* 0x000fc6000f8e0203 */
[----:B------:R-:W-:Y:S02]  /*51b0*/  PRMT R3, R4, 0x7610, R3 ;  /* 0x0000761004037816 */ /* 0x000fe40000000003 */
[----:B------:R-:W-:Y:S02]  /*51c0*/  SEL R18, R2, R13, !P1 ;  /* 0x0000000d02127207 */ /* 0x000fe40004800000 */
[----:B------:R-:W-:Y:S01]  /*51d0*/  SEL R19, R13, R2, !P1 ;  /* 0x000000020d137207 */ /* 0x000fe20004800000 */
[----:B------:R-:W-:-:S07]  /*51e0*/  IMAD.MOV.U32 R2, RZ, RZ, R12 ;  /* 0x000000ffff027224 */ /* 0x000fce00078e000c */
.L_x_115:
[----:B------:R-:W-:Y:S05]  /*51f0*/  BSYNC B1 ;  /* 0x0000000000017941 */ /* 0x000fea0003800000 */
.L_x_114:
[----:B------:R-:W-:-:S13]  /*5200*/  LOP3.LUT P1, RZ, R3, 0xff, RZ, 0xc0, !PT ;  /* 0x000000ff03ff7812 */ /* 0x000fda000782c0ff */
[----:B------:R-:W-:Y:S05]  /*5210*/  @P1 BRA `(.L_x_118) ;  /* 0xfffffff400281947 */ /* 0x000fea000383ffff */
[----:B------:R-:W-:Y:S05]  /*5220*/  BSYNC B0 ;  /* 0x0000000000007941 */ /* 0x000fea0003800000 */
.L_x_106:
[----:B------:R-:W-:-:S03]  /*5230*/  UMOV UR7, 0xffffffff ;  /* 0xffffffff00077882 */ /* 0x000fc60000000000 */
[----:B------:R-:W-:Y:S05]  /*5240*/  BRA.DIV UR7, `(.L_x_119) ;  /* 0x0000000607447947 */ /* 0x000fea000b800000 */
[----:B------:R-:W-:-:S13]  /*5250*/  ELECT P6, URZ, PT ;  /* 0x00000000003f782f */ /* 0x000fda00038c0000 */
.L_x_135:
[----:B------:R-:W-:Y:S04]  /*5260*/  BSSY B0, `(.L_x_120) ;  /* 0x000002c000007945 */ /* 0x000fe80003800000 */
[----:B------:R-:W-:Y:S05]  /*5270*/  @!P6 BRA `(.L_x_121) ;  /* 0x0000000000a8e947 */ /* 0x000fea0003800000 */
[----:B------:R-:W-:-:S04]  /*5280*/  ULOP3.LUT UR7, UR46, 0x2, URZ, 0xfc, !UPT ;  /* 0x000000022e077892 */ /* 0x000fc8000f8efc3f */
[----:B------:R-:W-:-:S06]  /*5290*/  UISETP.NE.AND UP0, UPT, UR7, 0x3, UPT ;  /* 0x000000030700788c */ /* 0x000fcc000bf05270 */
[----:B------:R-:W-:-:S13]  /*52a0*/  PLOP3.LUT P0, PT, PT, PT, UP0, 0x80, 0x0 ;  /* 0x000000000000781c */ /* 0x000fda0003f0f008 */
[----:B------:R-:W-:Y:S05]  /*52b0*/  @!P0 BRA `(.L_x_122) ;  /* 0x0000000000048947 */ /* 0x000fea0003800000 */
[----:B------:R-:W-:Y:S01]  /*52c0*/  BPT.TRAP 0x1 ;  /* 0x000000040000795c */ /* 0x000fe20000300000 */
.L_x_122:
[----:B------:R-:W0:Y:S01]  /*52d0*/  S2R R3, SR_CgaCtaId ;  /* 0x0000000000037919 */ /* 0x000e220000008800 */
[----:B------:R-:W-:-:S04]  /*52e0*/  MOV R2, 0x400 ;  /* 0x0000040000027802 */ /* 0x000fc80000000f00 */
[----:B0-----:R-:W-:Y:S02]  /*52f0*/  LEA R3, R3, R2, 0x18 ;  /* 0x0000000203037211 */ /* 0x001fe400078ec0ff */
[----:B------:R-:W-:-:S03]  /*5300*/  SHF.L.U32 R2, R0, 0x1f, RZ ;  /* 0x0000001f00027819 */ /* 0x000fc600000006ff */
[----:B------:R-:W-:-:S04]  /*5310*/  VIADD R3, R3, 0x20 ;  /* 0x0000002003037836 */ /* 0x000fc80000000000 */
[C---:B------:R-:W-:Y:S02]  /*5320*/  IMAD R7, R8.reuse, 0x8, R3 ;  /* 0x0000000808077824 */ /* 0x040fe400078e0203 */
[----:B------:R-:W-:Y:S02]  /*5330*/  VIADD R8, R8, 0x1 ;  /* 0x0000000108087836 */ /* 0x000fe40000000000 */
[----:B------:R-:W0:Y:S03]  /*5340*/  SYNCS.PHASECHK.TRANS64.TRYWAIT P0, [R7+URZ], R2 ;  /* 0x00000002070075a7 */ /* 0x000e26000800017f */
[----:B------:R-:W-:-:S04]  /*5350*/  ISETP.NE.AND P1, PT, R8, 0x4, PT ;  /* 0x000000040800780c */ /* 0x000fc80003f25270 */
[----:B------:R-:W-:Y:S02]  /*5360*/  SEL R5, RZ, 0x1, P1 ;  /* 0x00000001ff057807 */ /* 0x000fe40000800000 */
[----:B------:R-:W-:Y:S02]  /*5370*/  SEL R8, R8, RZ, P1 ;  /* 0x000000ff08087207 */ /* 0x000fe40000800000 */
[----:B------:R-:W-:-:S03]  /*5380*/  LOP3.LUT R5, R0, R5, RZ, 0x3c, !PT ;  /* 0x0000000500057212 */ /* 0x000fc600078e3cff */
[----:B------:R-:W-:Y:S01]  /*5390*/  IMAD R9, R8, 0x8, R3 ;  /* 0x0000000808097824 */ /* 0x000fe200078e0203 */
[----:B------:R-:W-:Y:S01]  /*53a0*/  SHF.L.U32 R4, R5, 0x1f, RZ ;  /* 0x0000001f05047819 */ /* 0x000fe200000006ff */
[----:B0-----:R-:W-:Y:S06]  /*53b0*/  @!P0 BRA `(.L_x_123) ;  /* 0x0000000400088947 */ /* 0x001fec0003800000 */
.L_x_136:
[----:B------:R-:W1:Y:S01]  /*53c0*/  SYNCS.PHASECHK.TRANS64.TRYWAIT P0, [R9+URZ], R4 ;  /* 0x00000004090075a7 */ /* 0x000e62000800017f */
[----:B------:R-:W-:-:S05]  /*53d0*/  VIADD R0, R8, 0x1 ;  /* 0x0000000108007836 */ /* 0x000fca0000000000 */
[----:B------:R-:W-:-:S04]  /*53e0*/  ISETP.NE.AND P1, PT, R0, 0x4, PT ;  /* 0x000000040000780c */ /* 0x000fc80003f25270 */
[----:B0-----:R-:W-:Y:S02]  /*53f0*/  SEL R2, RZ, 0x1, P1 ;  /* 0x00000001ff027807 */ /* 0x001fe40000800000 */
[----:B------:R-:W-:Y:S02]  /*5400*/  SEL R0, R0, RZ, P1 ;  /* 0x000000ff00007207 */ /* 0x000fe40000800000 */
[----:B------:R-:W-:-:S03]  /*5410*/  LOP3.LUT R7, R5, R2, RZ, 0x3c, !PT ;  /* 0x0000000205077212 */ /* 0x000fc600078e3cff */
[----:B------:R-:W-:Y:S01]  /*5420*/  IMAD R6, R0, 0x8, R3 ;  /* 0x0000000800067824 */ /* 0x000fe200078e0203 */
[----:B------:R-:W-:Y:S01]  /*5430*/  SHF.L.U32 R5, R7, 0x1f, RZ ;  /* 0x0000001f07057819 */ /* 0x000fe200000006ff */
[----:B-1----:R-:W-:Y:S06]  /*5440*/  @!P0 BRA `(.L_x_124) ;  /* 0x0000000000f88947 */ /* 0x002fec0003800000 */
.L_x_137:
[----:B------:R-:W1:Y:S01]  /*5450*/  SYNCS.PHASECHK.TRANS64.TRYWAIT P0, [R6+URZ], R5 ;  /* 0x00000005060075a7 */ /* 0x000e62000800017f */
[----:B------:R-:W-:-:S05]  /*5460*/  VIADD R0, R0, 0x1 ;  /* 0x0000000100007836 */ /* 0x000fca0000000000 */
[----:B------:R-:W-:-:S04]  /*5470*/  ISETP.NE.AND P1, PT, R0, 0x4, PT ;  /* 0x000000040000780c */ /* 0x000fc80003f25270 */
[----:B------:R-:W-:Y:S02]  /*5480*/  SEL R2, RZ, 0x1, P1 ;  /* 0x00000001ff027807 */ /* 0x000fe40000800000 */
[----:B------:R-:W-:Y:S02]  /*5490*/  SEL R0, R0, RZ, P1 ;  /* 0x000000ff00007207 */ /* 0x000fe40000800000 */
[----:B------:R-:W-:Y:S01]  /*54a0*/  LOP3.LUT R2, R7, R2, RZ, 0x3c, !PT ;  /* 0x0000000207027212 */ /* 0x000fe200078e3cff */
[----:B-1----:R-:W-:Y:S06]  /*54b0*/  @!P0 BRA `(.L_x_125) ;  /* 0x0000000000f08947 */ /* 0x002fec0003800000 */
.L_x_138:
[----:B------:R-:W-:Y:S01]  /*54c0*/  IMAD R3, R0, 0x8, R3 ;  /* 0x0000000800037824 */ /* 0x000fe200078e0203 */
[----:B------:R-:W-:-:S07]  /*54d0*/  SHF.L.U32 R0, R2, 0x1f, RZ ;  /* 0x0000001f02007819 */ /* 0x000fce00000006ff */
.L_x_126:
[----:B--2---:R2:W3:Y:S02]  /*54e0*/  SYNCS.PHASECHK.TRANS64.TRYWAIT P0, [R3+URZ], R0 ;  /* 0x00000000030075a7 */ /* 0x0044e4000800017f */
[----:B---3--:R-:W-:Y:S05]  /*54f0*/  @!P0 NANOSLEEP.SYNCS 0x989680 ;  /* 0x009896800000895d */ /* 0x008fea0003900000 */
[----:B------:R-:W3:Y:S02]  /*5500*/  @!P0 SYNCS.PHASECHK.TRANS64 P0, [R3+URZ], R0 ;  /* 0x00000000030085a7 */ /* 0x000ee4000800007f */
[----:B---3--:R-:W-:Y:S05]  /*5510*/  @!P0 BRA `(.L_x_126) ;  /* 0xfffffffc00f08947 */ /* 0x008fea000383ffff */
.L_x_121:
[----:B------:R-:W-:Y:S05]  /*5520*/  BSYNC B0 ;  /* 0x0000000000007941 */ /* 0x000fea0003800000 */
.L_x_120:
[----:B------:R-:W-:Y:S05]  /*5530*/  EXIT ;  /* 0x000000000000794d */ /* 0x000fea0003800000 */
.L_x_18:
[----:B0-----:R0:W1:Y:S02]  /*5540*/  SYNCS.PHASECHK.TRANS64.TRYWAIT P0, [R63+URZ+-0x8], R0 ;  /* 0xfffff8003f0075a7 */ /* 0x001064000800017f */
[----:B-1----:R-:W-:Y:S05]  /*5550*/  @!P0 NANOSLEEP.SYNCS 0x989680 ;  /* 0x009896800000895d */ /* 0x002fea0003900000 */
[----:B------:R-:W1:Y:S02]  /*5560*/  @!P0 SYNCS.PHASECHK.TRANS64 P0, [R63+URZ+-0x8], R0 ;  /* 0xfffff8003f0085a7 */ /* 0x000e64000800007f */
[----:B-1----:R-:W-:Y:S05]  /*5570*/  @!P0 BRA `(.L_x_18) ;  /* 0xfffffffc00f08947 */ /* 0x002fea000383ffff */
[----:B------:R-:W-:Y:S05]  /*5580*/  BRA `(.L_x_127) ;  /* 0xffffffc000c87947 */ /* 0x000fea000383ffff */
.L_x_23:
[----:B-1----:R1:W2:Y:S02]  /*5590*/  SYNCS.PHASECHK.TRANS64.TRYWAIT P1, [R3+URZ], R0 ;  /* 0x00000000030075a7 */ /* 0x0022a4000802017f */
[----:B--2---:R-:W-:Y:S05]  /*55a0*/  @!P1 NANOSLEEP.SYNCS 0x989680 ;  /* 0x009896800000995d */ /* 0x004fea0003900000 */
[----:B------:R-:W2:Y:S02]  /*55b0*/  @!P1 SYNCS.PHASECHK.TRANS64 P1, [R3+URZ], R0 ;  /* 0x00000000030095a7 */ /* 0x000ea4000802007f */
[----:B--2---:R-:W-:Y:S05]  /*55c0*/  @!P1 BRA `(.L_x_23) ;  /* 0xfffffffc00f09947 */ /* 0x004fea000383ffff */
[----:B------:R-:W-:Y:S05]  /*55d0*/  BRA `(.L_x_22) ;  /* 0xffffffc4003c7947 */ /* 0x000fea000383ffff */
.L_x_28:
[----:B-1----:R-:W-:-:S04]  /*55e0*/  IMAD.U32 R5, RZ, RZ, UR4 ;  /* 0x00000004ff057e24 */ /* 0x002fc8000f8e00ff */
[----:B------:R1:W2:Y:S03]  /*55f0*/  SYNCS.PHASECHK.TRANS64.TRYWAIT P1, [R5+URZ], R4 ;  /* 0x00000004050075a7 */ /* 0x0002a6000802017f */
[----:B--2---:R-:W-:Y:S05]  /*5600*/  @!P1 NANOSLEEP.SYNCS 0x989680 ;  /* 0x009896800000995d */ /* 0x004fea0003900000 */
[----:B------:R-:W2:Y:S02]  /*5610*/  @!P1 SYNCS.PHASECHK.TRANS64 P1, [R5+URZ], R4 ;  /* 0x00000004050095a7 */ /* 0x000ea4000802007f */
[----:B--2---:R-:W-:Y:S05]  /*5620*/  @!P1 BRA `(.L_x_28) ;  /* 0xfffffffc00ec9947 */ /* 0x004fea000383ffff */
[----:B------:R-:W-:Y:S05]  /*5630*/  BRA `(.L_x_27) ;  /* 0xffffffc400987947 */ /* 0x000fea000383ffff */
.L_x_34:
[----:B0-----:R0:W1:Y:S02]  /*5640*/  SYNCS.PHASECHK.TRANS64.TRYWAIT P0, [R63+URZ+0x8], R0 ;  /* 0x000008003f0075a7 */ /* 0x001064000800017f */
[----:B-1----:R-:W-:Y:S05]  /*5650*/  @!P0 NANOSLEEP.SYNCS 0x989680 ;  /* 0x009896800000895d */ /* 0x002fea0003900000 */
[----:B------:R-:W1:Y:S02]  /*5660*/  @!P0 SYNCS.PHASECHK.TRANS64 P0, [R63+URZ+0x8], R0 ;  /* 0x000008003f0085a7 */ /* 0x000e64000800007f */
[----:B-1----:R-:W-:Y:S05]  /*5670*/  @!P0 BRA `(.L_x_34) ;  /* 0xfffffffc00f08947 */ /* 0x002fea000383ffff */
[----:B------:R-:W-:Y:S05]  /*5680*/  BRA `(.L_x_128) ;  /* 0xffffffc800887947 */ /* 0x000fea000383ffff */
.L_x_107:
[----:B------:R-:W-:Y:S01]  /*5690*/  BSSY B1, `(.L_x_129) ;  /* 0x0000006000017945 */ /* 0x000fe20003800000 */
[----:B------:R-:W-:-:S07]  /*56a0*/  IMAD.MOV.U32 R15, RZ, RZ, -0x1 ;  /* 0xffffffffff0f7424 */ /* 0x000fce00078e00ff */
[----:B-----5:R-:W-:Y:S05]  /*56b0*/  WARPSYNC.COLLECTIVE R15, `(.L_x_130) ;  /* 0x000000000f0c7348 */ /* 0x020fea0003c00000 */
[----:B------:R-:W-:Y:S02]  /*56c0*/  ELECT P6, UR62, PT ;  /* 0x00000000003e782f */ /* 0x000fe400038c0000 */
[----:B------:R-:W-:Y:S01]  /*56d0*/  MOV R14, UR62 ;  /* 0x0000003e000e7c02 */ /* 0x000fe20008000f00 */
[----:B-----5:R-:W-:Y:S10]  /*56e0*/  ENDCOLLECTIVE ;  /* 0x000000000000791b */ /* 0x020ff40003800000 */
.L_x_130:
[----:B------:R-:W-:Y:S05]  /*56f0*/  BSYNC B1 ;  /* 0x0000000000017941 */ /* 0x000fea0003800000 */
.L_x_129:
[----:B------:R-:W-:Y:S05]  /*5700*/  BRA `(.L_x_131) ;  /* 0xffffffec00f87947 */ /* 0x000fea000383ffff */
.L_x_110:
[----:B-1----:R1:W2:Y:S02]  /*5710*/  SYNCS.PHASECHK.TRANS64.TRYWAIT P1, [R12+URZ+0x20], R5 ;  /* 0x000020050c0075a7 */ /* 0x0022a4000802017f */
[----:B--2---:R-:W-:Y:S05]  /*5720*/  @!P1 NANOSLEEP.SYNCS 0x989680 ;  /* 0x009896800000995d */ /* 0x004fea0003900000 */
[----:B------:R-:W2:Y:S02]  /*5730*/  @!P1 SYNCS.PHASECHK.TRANS64 P1, [R12+URZ+0x20], R5 ;  /* 0x000020050c0095a7 */ /* 0x000ea4000802007f */
[----:B--2---:R-:W-:Y:S05]  /*5740*/  @!P1 BRA `(.L_x_110) ;  /* 0xfffffffc00f09947 */ /* 0x004fea000383ffff */
[----:B------:R-:W-:Y:S05]  /*5750*/  BRA `(.L_x_132) ;  /* 0xfffffff0002c7947 */ /* 0x000fea000383ffff */
.L_x_119:
[----:B------:R-:W-:Y:S01]  /*5760*/  BSSY B0, `(.L_x_133) ;  /* 0x0000006000007945 */ /* 0x000fe20003800000 */
[----:B------:R-:W-:-:S07]  /*5770*/  IMAD.MOV.U32 R15, RZ, RZ, -0x1 ;  /* 0xffffffffff0f7424 */ /* 0x000fce00078e00ff */
[----:B-----5:R-:W-:Y:S05]  /*5780*/  WARPSYNC.COLLECTIVE R15, `(.L_x_134) ;  /* 0x000000000f0c7348 */ /* 0x020fea0003c00000 */
[----:B------:R-:W-:Y:S02]  /*5790*/  ELECT P6, UR62, PT ;  /* 0x00000000003e782f */ /* 0x000fe400038c0000 */
[----:B------:R-:W-:Y:S01]  /*57a0*/  MOV R14, UR62 ;  /* 0x0000003e000e7c02 */ /* 0x000fe20008000f00 */
[----:B-----5:R-:W-:Y:S10]  /*57b0*/  ENDCOLLECTIVE ;  /* 0x000000000000791b */ /* 0x020ff40003800000 */
.L_x_134:
[----:B------:R-:W-:Y:S05]  /*57c0*/  BSYNC B0 ;  /* 0x0000000000007941 */ /* 0x000fea0003800000 */
.L_x_133:
[----:B------:R-:W-:Y:S05]  /*57d0*/  BRA `(.L_x_135) ;  /* 0xfffffff800a07947 */ /* 0x000fea000383ffff */
.L_x_123:
[----:B0-----:R0:W1:Y:S02]  /*57e0*/  SYNCS.PHASECHK.TRANS64.TRYWAIT P0, [R7+URZ], R2 ;  /* 0x00000002070075a7 */ /* 0x001064000800017f */
[----:B-1----:R-:W-:Y:S05]  /*57f0*/  @!P0 NANOSLEEP.SYNCS 0x989680 ;  /* 0x009896800000895d */ /* 0x002fea0003900000 */
[----:B------:R-:W1:Y:S02]  /*5800*/  @!P0 SYNCS.PHASECHK.TRANS64 P0, [R7+URZ], R2 ;  /* 0x00000002070085a7 */ /* 0x000e64000800007f */
[----:B-1----:R-:W-:Y:S05]  /*5810*/  @!P0 BRA `(.L_x_123) ;  /* 0xfffffffc00f08947 */ /* 0x002fea000383ffff */
[----:B------:R-:W-:Y:S05]  /*5820*/  BRA `(.L_x_136) ;  /* 0xfffffff800e47947 */ /* 0x000fea000383ffff */
.L_x_124:
[----:B0-----:R0:W1:Y:S02]  /*5830*/  SYNCS.PHASECHK.TRANS64.TRYWAIT P0, [R9+URZ], R4 ;  /* 0x00000004090075a7 */ /* 0x001064000800017f */
[----:B-1----:R-:W-:Y:S05]  /*5840*/  @!P0 NANOSLEEP.SYNCS 0x989680 ;  /* 0x009896800000895d */ /* 0x002fea0003900000 */
[----:B------:R-:W1:Y:S02]  /*5850*/  @!P0 SYNCS.PHASECHK.TRANS64 P0, [R9+URZ], R4 ;  /* 0x00000004090085a7 */ /* 0x000e64000800007f */
[----:B-1----:R-:W-:Y:S05]  /*5860*/  @!P0 BRA `(.L_x_124) ;  /* 0xfffffffc00f08947 */ /* 0x002fea000383ffff */
[----:B------:R-:W-:Y:S05]  /*5870*/  BRA `(.L_x_137) ;  /* 0xfffffff800f47947 */ /* 0x000fea000383ffff */
.L_x_125:
[----:B-1----:R1:W2:Y:S02]  /*5880*/  SYNCS.PHASECHK.TRANS64.TRYWAIT P0, [R6+URZ], R5 ;  /* 0x00000005060075a7 */ /* 0x0022a4000800017f */
[----:B--2---:R-:W-:Y:S05]  /*5890*/  @!P0 NANOSLEEP.SYNCS 0x989680 ;  /* 0x009896800000895d */ /* 0x004fea0003900000 */
[----:B------:R-:W2:Y:S02]  /*58a0*/  @!P0 SYNCS.PHASECHK.TRANS64 P0, [R6+URZ], R5 ;  /* 0x00000005060085a7 */ /* 0x000ea4000800007f */
[----:B--2---:R-:W-:Y:S05]  /*58b0*/  @!P0 BRA `(.L_x_125) ;  /* 0xfffffffc00f08947 */ /* 0x004fea000383ffff */
[----:B------:R-:W-:Y:S05]  /*58c0*/  BRA `(.L_x_138) ;  /* 0xfffffff800fc7947 */ /* 0x000fea000383ffff */
.L_x_139:
[----:B------:R-:W-:-:S00]  /*58d0*/  BRA `(.L_x_139) ;  /* 0xfffffffc00fc7947 */ /* 0x000fc0000383ffff */
[----:B------:R-:W-:-:S00]  /*58e0*/  NOP ;  /* 0x0000000000007918 */ /* 0x000fc00000000000 */
        /* <DEDUP_REMOVED lines=9> */
.L_x_140:


//--------------------- .nv.global.init           --------------------------
	.section	.nv.global.init,"aw",@progbits
.nv.global.init:
	.type		$str$22,@object
	.size		$str$22,($str$23 - $str$22)
$str$22:
        /*0000*/ 	.byte	0x6b, 0x5f, 0x74, 0x69, 0x6c, 0x65, 0x5f, 0x63, 0x6f, 0x75, 0x6e, 0x74, 0x20, 0x3e, 0x3d, 0x20
        /*0010*/ 	.byte	0x31, 0x00
	.type		$str$23,@object
	.size		$str$23,(__unnamed_1 - $str$23)
$str$23:
        /*0012*/ 	.byte	0x2f, 0x74, 0x6d, 0x70, 0x2f, 0x63, 0x75, 0x74, 0x6c, 0x61, 0x73, 0x73, 0x5f, 0x73, 0x77, 0x65
        /*0022*/ 	.byte	0x65, 0x70, 0x5f, 0x73, 0x72, 0x63, 0x2f, 0x69, 0x6e, 0x63, 0x6c, 0x75, 0x64, 0x65, 0x2f, 0x63
        /*0032*/ 	.byte	0x75, 0x74, 0x6c, 0x61, 0x73, 0x73, 0x2f, 0x67, 0x65, 0x6d, 0x6d, 0x2f, 0x63, 0x6f, 0x6c, 0x6c
        /*0042*/ 	.byte	0x65, 0x63, 0x74, 0x69, 0x76, 0x65, 0x2f, 0x73, 0x6d, 0x39, 0x30, 0x5f, 0x6d, 0x6d, 0x61, 0x5f
        /*0052*/ 	.byte	0x74, 0x6d, 0x61, 0x5f, 0x67, 0x6d, 0x6d, 0x61, 0x5f, 0x73, 0x73, 0x5f, 0x77, 0x61, 0x72, 0x70
        /*0062*/ 	.byte	0x73, 0x70, 0x65, 0x63, 0x69, 0x61, 0x6c, 0x69, 0x7a, 0x65, 0x64, 0x2e, 0x68, 0x70, 0x70, 0x00
	.type		__unnamed_1,@object
	.size		__unnamed_1,(.L_0 - __unnamed_1)
__unnamed_1:
        /*0072*/ 	.byte	0x76, 0x6f, 0x69, 0x64, 0x20, 0x63, 0x75, 0x74, 0x6c, 0x61, 0x73, 0x73, 0x3a, 0x3a, 0x67, 0x65
        /* <DEDUP_REMOVED lines=172> */
        /*0b42*/ 	.byte	0x5d, 0x00
.L_0:


//--------------------- .nv.shared._ZN7cutlass13device_kernelINS_4gemm6kernel13GemmUniversalIN4cute5tupleIJiiiiEEENS1_10collective13CollectiveMmaINS1_34MainloopSm90TmaGmmaWarpSpecializedILi4ENS5_IJNS4_1CILi2EEENSA_ILi1EEESC_EEENS1_32KernelTmaWarpSpecializedPingpongEEENS5_IJNSA_ILi64EEESG_NSA_ILi32EEEEEEaNS5_IJlSC_lEEEaSJ_NS4_8TiledMMAINS4_8MMA_AtomIJNS4_4SM904GMMA26MMA_64x64x32_S32S8S8_SS_TNEEEENS4_6LayoutINS5_IJSC_SC_SC_EEENS5_IJNSA_ILi0EEESS_SS_EEEEENS5_IJNS4_10UnderscoreESV_SV_EEEEENS4_13SM90_TMA_LOADENS4_14ComposedLayoutINS4_7SwizzleILi1ELi4ELi3EEENS4_18smem_ptr_flag_bitsILi8EEENSQ_INS5_IJNSA_ILi8EEESH_EEENS5_IJSH_SC_EEEEEEEvNS4_8identityENS4_23SM90_TMA_LOAD_MULTICASTES18_vS19_EENS_8epilogue10collective6detail29Sm90TmaWarpSpecializedAdapterINS1D_15DefaultEpilogueIaSJ_SJ_NS1C_6thread17LinearCombinationIaLi1EiiLNS1H_9ScaleType4KindE0ELNS_15FloatRoundStyleE2EaEENS1_15EpilogueDefaultEEEEEvvEEEEvNT_6ParamsE --------------------------
	.section	.nv.shared._ZN7cutlass13device_kernelINS_4gemm6kernel13GemmUniversalIN4cute5tupleIJiiiiEEENS1_10collective13CollectiveMmaINS1_34MainloopSm90TmaGmmaWarpSpecializedILi4ENS5_IJNS4_1CILi2EEENSA_ILi1EEESC_EEENS1_32KernelTmaWarpSpecializedPingpongEEENS5_IJNSA_ILi64EEESG_NSA_ILi32EEEEEEaNS5_IJlSC_lEEEaSJ_NS4_8TiledMMAINS4_8MMA_AtomIJNS4_4SM904GMMA26MMA_64x64x32_S32S8S8_SS_TNEEEENS4_6LayoutINS5_IJSC_SC_SC_EEENS5_IJNSA_ILi0EEESS_SS_EEEEENS5_IJNS4_10UnderscoreESV_SV_EEEEENS4_13SM90_TMA_LOADENS4_14ComposedLayoutINS4_7SwizzleILi1ELi4ELi3EEENS4_18smem_ptr_flag_bitsILi8EEENSQ_INS5_IJNSA_ILi8EEESH_EEENS5_IJSH_SC_EEEEEEEvNS4_8identityENS4_23SM90_TMA_LOAD_MULTICASTES18_vS19_EENS_8epilogue10collective6detail29Sm90TmaWarpSpecializedAdapterINS1D_15DefaultEpilogueIaSJ_SJ_NS1C_6thread17LinearCombinationIaLi1EiiLNS1H_9ScaleType4KindE0ELNS_15FloatRoundStyleE2EaEENS1_15EpilogueDefaultEEEEEvvEEEEvNT_6ParamsE,"aw",@nobits
	.sectionflags	@""
	.align	16
	.zero		1024


//--------------------- .nv.shared.reserved.0     --------------------------
	.section	.nv.shared.reserved.0,"aw",@nobits
	.weak		__nv_reservedSMEM_offset_0_alias
	.size		__nv_reservedSMEM_offset_0_alias, 0, 0
	.other		__nv_reservedSMEM_offset_0_alias,@"STO_CUDA_RESERVED_SHARED STV_DEFAULT"
__nv_reservedSMEM_offset_0_alias:
	.zero		0


//--------------------- .nv.global                --------------------------
	.section	.nv.global,"aw",@nobits
.nv.global:
	.type		_ZN39_INTERNAL_8084694a_4_k_cu_8b7acdf4_51784cute1_E,@object
	.size		_ZN39_INTERNAL_8084694a_4_k_cu_8b7acdf4_51784cute1_E,(_ZN39_INTERNAL_8084694a_4_k_cu_8b7acdf4_51784cuda3std3__45__cpo6cbeginE - _ZN39_INTERNAL_8084694a_4_k_cu_8b7acdf4_51784cute1_E)
_ZN39_INTERNAL_8084694a_4_k_cu_8b7acdf4_51784cute1_E:
	.zero		1
	.type		_ZN39_INTERNAL_8084694a_4_k_cu_8b7acdf4_51784cuda3std3__45__cpo6cbeginE,@object
	.size		_ZN39_INTERNAL_8084694a_4_k_cu_8b7acdf4_51784cuda3std3__45__cpo6cbeginE,(_ZN39_INTERNAL_8084694a_4_k_cu_8b7acdf4_51784cuda3std3__48in_placeE - _ZN39_INTERNAL_8084694a_4_k_cu_8b7acdf4_51784cuda3std3__45__cpo6cbeginE)
_ZN39_INTERNAL_8084694a_4_k_cu_8b7acdf4_51784cuda3std3__45__cpo6cbeginE:
	.zero		1
	.type		_ZN39_INTERNAL_8084694a_4_k_cu_8b7acdf4_51784cuda3std3__48in_placeE,@object
	.size		_ZN39_INTERNAL_8084694a_4_k_cu_8b7acdf4_51784cuda3std3__48in_placeE,(_ZN39_INTERNAL_8084694a_4_k_cu_8b7acdf4_51784cuda3std6ranges3__45__cpo9iter_moveE - _ZN39_INTERNAL_8084694a_4_k_cu_8b7acdf4_51784cuda3std3__48in_placeE)
_ZN39_INTERNAL_8084694a_4_k_cu_8b7acdf4_51784cuda3std3__48in_placeE:
	.zero		1
	.type		_ZN39_INTERNAL_8084694a_4_k_cu_8b7acdf4_51784cuda3std6ranges3__45__cpo9iter_moveE,@object
	.size		_ZN39_INTERNAL_8084694a_4_k_cu_8b7acdf4_51784cuda3std6ranges3__45__cpo9iter_moveE,(_ZN39_INTERNAL_8084694a_4_k_cu_8b7acdf4_51784cuda3std3__45__cpo5beginE - _ZN39_INTERNAL_8084694a_4_k_cu_8b7acdf4_51784cuda3std6ranges3__45__cpo9iter_moveE)
_ZN39_INTERNAL_8084694a_4_k_cu_8b7acdf4_51784cuda3std6ranges3__45__cpo9iter_moveE:
	.zero		1
	.type		_ZN39_INTERNAL_8084694a_4_k_cu_8b7acdf4_51784cuda3std3__45__cpo5beginE,@object
	.size		_ZN39_INTERNAL_8084694a_4_k_cu_8b7acdf4_51784cuda3std3__45__cpo5beginE,(_ZN39_INTERNAL_8084694a_4_k_cu_8b7acdf4_51784cuda3std3__441_GLOBAL__N__8084694a_4_k_cu_8b7acdf4_51786ignoreE - _ZN39_INTERNAL_8084694a_4_k_cu_8b7acdf4_51784cuda3std3__45__cpo5beginE)
_ZN39_INTERNAL_8084694a_4_k_cu_8b7acdf4_51784cuda3std3__45__cpo5beginE:
	.zero		1
	.type		_ZN39_INTERNAL_8084694a_4_k_cu_8b7acdf4_51784cuda3std3__441_GLOBAL__N__8084694a_4_k_cu_8b7acdf4_51786ignoreE,@object
	.size		_ZN39_INTERNAL_8084694a_4_k_cu_8b7acdf4_51784cuda3std3__441_GLOBAL__N__8084694a_4_k_cu_8b7acdf4_51786ignoreE,(_ZN39_INTERNAL_8084694a_4_k_cu_8b7acdf4_51784cute7productE - _ZN39_INTERNAL_8084694a_4_k_cu_8b7acdf4_51784cuda3std3__441_GLOBAL__N__8084694a_4_k_cu_8b7acdf4_51786ignoreE)
_ZN39_INTERNAL_8084694a_4_k_cu_8b7acdf4_51784cuda3std3__441_GLOBAL__N__8084694a_4_k_cu_8b7acdf4_51786ignoreE:
	.zero		1
	.type		_ZN39_INTERNAL_8084694a_4_k_cu_8b7acdf4_51784cute7productE,@object
	.size		_ZN39_INTERNAL_8084694a_4_k_cu_8b7acdf4_51784cute7productE,(_ZN39_INTERNAL_8084694a_4_k_cu_8b7acdf4_51784cuda3std3__45__cpo3endE - _ZN39_INTERNAL_8084694a_4_k_cu_8b7acdf4_51784cute7productE)
_ZN39_INTERNAL_8084694a_4_k_cu_8b7acdf4_51784cute7productE:
	.zero		1
	.type		_ZN39_INTERNAL_8084694a_4_k_cu_8b7acdf4_51784cuda3std3__45__cpo3endE,@object
	.size		_ZN39_INTERNAL_8084694a_4_k_cu_8b7acdf4_51784cuda3std3__45__cpo3endE,(_ZN39_INTERNAL_8084694a_4_k_cu_8b7acdf4_51784cuda3std3__419piecewise_constructE - _ZN39_INTERNAL_8084694a_4_k_cu_8b7acdf4_51784cuda3std3__45__cpo3endE)
_ZN39_INTERNAL_8084694a_4_k_cu_8b7acdf4_51784cuda3std3__45__cpo3endE:
	.zero		1
	.type		_ZN39_INTERNAL_8084694a_4_k_cu_8b7acdf4_51784cuda3std3__419piecewise_constructE,@object
	.size		_ZN39_INTERNAL_8084694a_4_k_cu_8b7acdf4_51784cuda3std3__419piecewise_constructE,(_ZN39_INTERNAL_8084694a_4_k_cu_8b7acdf4_51784cuda3std3__45__cpo4cendE - _ZN39_INTERNAL_8084694a_4_k_cu_8b7acdf4_51784cuda3std3__419piecewise_constructE)
_ZN39_INTERNAL_8084694a_4_k_cu_8b7acdf4_51784cuda3std3__419piecewise_constructE:
	.zero		1
	.type		_ZN39_INTERNAL_8084694a_4_k_cu_8b7acdf4_51784cuda3std3__45__cpo4cendE,@object
	.size		_ZN39_INTERNAL_8084694a_4_k_cu_8b7acdf4_51784cuda3std3__45__cpo4cendE,(_ZN39_INTERNAL_8084694a_4_k_cu_8b7acdf4_51784cuda3std6ranges3__45__cpo4swapE - _ZN39_INTERNAL_8084694a_4_k_cu_8b7acdf4_51784cuda3std3__45__cpo4cendE)
_ZN39_INTERNAL_8084694a_4_k_cu_8b7acdf4_51784cuda3std3__45__cpo4cendE:
	.zero		1
	.type		_ZN39_INTERNAL_8084694a_4_k_cu_8b7acdf4_51784cuda3std6ranges3__45__cpo4swapE,@object
	.size		_ZN39_INTERNAL_8084694a_4_k_cu_8b7acdf4_51784cuda3std6ranges3__45__cpo4swapE,(.L_8 - _ZN39_INTERNAL_8084694a_4_k_cu_8b7acdf4_51784cuda3std6ranges3__45__cpo4swapE)
_ZN39_INTERNAL_8084694a_4_k_cu_8b7acdf4_51784cuda3std6ranges3__45__cpo4swapE:
	.zero		1
.L_8:


//--------------------- .nv.constant0._ZN7cutlass13device_kernelINS_4gemm6kernel13GemmUniversalIN4cute5tupleIJiiiiEEENS1_10collective13CollectiveMmaINS1_34MainloopSm90TmaGmmaWarpSpecializedILi4ENS5_IJNS4_1CILi2EEENSA_ILi1EEESC_EEENS1_32KernelTmaWarpSpecializedPingpongEEENS5_IJNSA_ILi64EEESG_NSA_ILi32EEEEEEaNS5_IJlSC_lEEEaSJ_NS4_8TiledMMAINS4_8MMA_AtomIJNS4_4SM904GMMA26MMA_64x64x32_S32S8S8_SS_TNEEEENS4_6LayoutINS5_IJSC_SC_SC_EEENS5_IJNSA_ILi0EEESS_SS_EEEEENS5_IJNS4_10UnderscoreESV_SV_EEEEENS4_13SM90_TMA_LOADENS4_14ComposedLayoutINS4_7SwizzleILi1ELi4ELi3EEENS4_18smem_ptr_flag_bitsILi8EEENSQ_INS5_IJNSA_ILi8EEESH_EEENS5_IJSH_SC_EEEEEEEvNS4_8identityENS4_23SM90_TMA_LOAD_MULTICASTES18_vS19_EENS_8epilogue10collective6detail29Sm90TmaWarpSpecializedAdapterINS1D_15DefaultEpilogueIaSJ_SJ_NS1C_6thread17LinearCombinationIaLi1EiiLNS1H_9ScaleType4KindE0ELNS_15FloatRoundStyleE2EaEENS1_15EpilogueDefaultEEEEEvvEEEEvNT_6ParamsE --------------------------
	.section	.nv.constant0._ZN7cutlass13device_kernelINS_4gemm6kernel13GemmUniversalIN4cute5tupleIJiiiiEEENS1_10collective13CollectiveMmaINS1_34MainloopSm90TmaGmmaWarpSpecializedILi4ENS5_IJNS4_1CILi2EEENSA_ILi1EEESC_EEENS1_32KernelTmaWarpSpecializedPingpongEEENS5_IJNSA_ILi64EEESG_NSA_ILi32EEEEEEaNS5_IJlSC_lEEEaSJ_NS4_8TiledMMAINS4_8MMA_AtomIJNS4_4SM904GMMA26MMA_64x64x32_S32S8S8_SS_TNEEEENS4_6LayoutINS5_IJSC_SC_SC_EEENS5_IJNSA_ILi0EEESS_SS_EEEEENS5_IJNS4_10UnderscoreESV_SV_EEEEENS4_13SM90_TMA_LOADENS4_14ComposedLayoutINS4_7SwizzleILi1ELi4ELi3EEENS4_18smem_ptr_flag_bitsILi8EEENSQ_INS5_IJNSA_ILi8EEESH_EEENS5_IJSH_SC_EEEEEEEvNS4_8identityENS4_23SM90_TMA_LOAD_MULTICASTES18_vS19_EENS_8epilogue10collective6detail29Sm90TmaWarpSpecializedAdapterINS1D_15DefaultEpilogueIaSJ_SJ_NS1C_6thread17LinearCombinationIaLi1EiiLNS1H_9ScaleType4KindE0ELNS_15FloatRoundStyleE2EaEENS1_15EpilogueDefaultEEEEEvvEEEEvNT_6ParamsE,"a",@progbits
	.sectionflags	@""
	.align	4
.nv.constant0._ZN7cutlass13device_kernelINS_4gemm6kernel13GemmUniversalIN4cute5tupleIJiiiiEEENS1_10collective13CollectiveMmaINS1_34MainloopSm90TmaGmmaWarpSpecializedILi4ENS5_IJNS4_1CILi2EEENSA_ILi1EEESC_EEENS1_32KernelTmaWarpSpecializedPingpongEEENS5_IJNSA_ILi64EEESG_NSA_ILi32EEEEEEaNS5_IJlSC_lEEEaSJ_NS4_8TiledMMAINS4_8MMA_AtomIJNS4_4SM904GMMA26MMA_64x64x32_S32S8S8_SS_TNEEEENS4_6LayoutINS5_IJSC_SC_SC_EEENS5_IJNSA_ILi0EEESS_SS_EEEEENS5_IJNS4_10UnderscoreESV_SV_EEEEENS4_13SM90_TMA_LOADENS4_14ComposedLayoutINS4_7SwizzleILi1ELi4ELi3EEENS4_18smem_ptr_flag_bitsILi8EEENSQ_INS5_IJNSA_ILi8EEESH_EEENS5_IJSH_SC_EEEEEEEvNS4_8identityENS4_23SM90_TMA_LOAD_MULTICASTES18_vS19_EENS_8epilogue10collective6detail29Sm90TmaWarpSpecializedAdapterINS1D_15DefaultEpilogueIaSJ_SJ_NS1C_6thread17LinearCombinationIaLi1EiiLNS1H_9ScaleType4KindE0ELNS_15FloatRoundStyleE2EaEENS1_15EpilogueDefaultEEEEEvvEEEEvNT_6ParamsE:
	.zero		1664


//--------------------- SYMBOLS --------------------------

	.type		.nv.reservedSmem.offset0,@object
	.size		.nv.reservedSmem.offset0,0x4
	.type		__assertfail,@function
